//
// Generated by NVIDIA NVVM Compiler
//
// Compiler Build ID: CL-36424714
// Cuda compilation tools, release 13.0, V13.0.88
// Based on NVVM 20.0.0
//

.version 9.0
.target sm_100
.address_size 64

	// .globl	_harmonic_distance_filter

.visible .entry _harmonic_distance_filter(
	.param .u32 _harmonic_distance_filter_param_0,
	.param .f64 _harmonic_distance_filter_param_1,
	.param .f64 _harmonic_distance_filter_param_2,
	.param .u64 .ptr .align 1 _harmonic_distance_filter_param_3,
	.param .u64 .ptr .align 1 _harmonic_distance_filter_param_4,
	.param .u64 .ptr .align 1 _harmonic_distance_filter_param_5,
	.param .u64 .ptr .align 1 _harmonic_distance_filter_param_6,
	.param .u64 .ptr .align 1 _harmonic_distance_filter_param_7,
	.param .u64 .ptr .align 1 _harmonic_distance_filter_param_8
)
{
	.reg .pred 	%p<16>;
	.reg .b32 	%r<44>;
	.reg .b32 	%f<5>;
	.reg .b64 	%rd<35>;
	.reg .b64 	%fd<131>;

	ld.param.u32 	%r12, [_harmonic_distance_filter_param_0];
	ld.param.f64 	%fd14, [_harmonic_distance_filter_param_2];
	ld.param.u64 	%rd7, [_harmonic_distance_filter_param_3];
	ld.param.u64 	%rd10, [_harmonic_distance_filter_param_4];
	ld.param.u64 	%rd11, [_harmonic_distance_filter_param_5];
	ld.param.u64 	%rd12, [_harmonic_distance_filter_param_6];
	ld.param.u64 	%rd8, [_harmonic_distance_filter_param_7];
	ld.param.u64 	%rd9, [_harmonic_distance_filter_param_8];
	cvta.to.global.u64 	%rd1, %rd10;
	cvta.to.global.u64 	%rd2, %rd11;
	cvta.to.global.u64 	%rd3, %rd12;
	mov.u32 	%r13, %ntid.x;
	mov.u32 	%r14, %ctaid.x;
	mov.u32 	%r15, %tid.x;
	mad.lo.s32 	%r1, %r13, %r14, %r15;
	setp.ge.u32 	%p1, %r1, %r12;
	@%p1 bra 	$L__BB0_17;
	cvta.to.global.u64 	%rd13, %rd8;
	mul.wide.u32 	%rd14, %r1, 8;
	add.s64 	%rd4, %rd13, %rd14;
	ld.global.u32 	%r2, [%rd4];
	setp.eq.s32 	%p2, %r2, -1;
	@%p2 bra 	$L__BB0_17;
	ld.global.u32 	%r3, [%rd4+4];
	setp.eq.s32 	%p3, %r3, -1;
	@%p3 bra 	$L__BB0_17;
	cvta.to.global.u64 	%rd15, %rd9;
	add.s64 	%rd5, %rd15, %rd14;
	ld.global.u32 	%r4, [%rd5];
	setp.eq.s32 	%p4, %r4, -1;
	@%p4 bra 	$L__BB0_17;
	ld.global.u32 	%r5, [%rd5+4];
	setp.eq.s32 	%p5, %r5, -1;
	@%p5 bra 	$L__BB0_17;
	setp.eq.s32 	%p6, %r2, %r4;
	cvta.to.global.u64 	%rd17, %rd7;
	add.s64 	%rd6, %rd17, %rd14;
	@%p6 bra 	$L__BB0_11;
	ld.param.f64 	%fd127, [_harmonic_distance_filter_param_1];
	mul.wide.s32 	%rd19, %r2, 4;
	add.s64 	%rd20, %rd3, %rd19;
	ld.global.u32 	%r16, [%rd20];
	mul.wide.s32 	%rd21, %r4, 4;
	add.s64 	%rd22, %rd3, %rd21;
	ld.global.u32 	%r17, [%rd22];
	ld.global.f64 	%fd1, [%rd6];
	mul.wide.u32 	%rd23, %r17, 24;
	add.s64 	%rd24, %rd2, %rd23;
	ld.global.f64 	%fd15, [%rd24];
	mul.wide.u32 	%rd25, %r16, 24;
	add.s64 	%rd26, %rd2, %rd25;
	ld.global.f64 	%fd16, [%rd26];
	sub.f64 	%fd17, %fd15, %fd16;
	ld.global.f64 	%fd18, [%rd24+8];
	ld.global.f64 	%fd19, [%rd26+8];
	sub.f64 	%fd20, %fd18, %fd19;
	ld.global.f64 	%fd21, [%rd24+16];
	ld.global.f64 	%fd22, [%rd26+16];
	sub.f64 	%fd23, %fd21, %fd22;
	ld.global.f64 	%fd24, [%rd1];
	sub.f64 	%fd25, %fd17, %fd24;
	copysign.f64 	%fd26, %fd25, %fd24;
	add.f64 	%fd27, %fd17, %fd24;
	copysign.f64 	%fd28, %fd27, %fd24;
	add.f64 	%fd29, %fd26, %fd28;
	sub.f64 	%fd30, %fd17, %fd29;
	ld.global.f64 	%fd31, [%rd1+8];
	sub.f64 	%fd32, %fd20, %fd31;
	copysign.f64 	%fd33, %fd32, %fd31;
	add.f64 	%fd34, %fd20, %fd31;
	copysign.f64 	%fd35, %fd34, %fd31;
	add.f64 	%fd36, %fd33, %fd35;
	sub.f64 	%fd37, %fd20, %fd36;
	ld.global.f64 	%fd38, [%rd1+16];
	sub.f64 	%fd39, %fd23, %fd38;
	copysign.f64 	%fd40, %fd39, %fd38;
	add.f64 	%fd41, %fd23, %fd38;
	copysign.f64 	%fd42, %fd41, %fd38;
	add.f64 	%fd43, %fd40, %fd42;
	sub.f64 	%fd44, %fd23, %fd43;
	mul.f64 	%fd45, %fd37, %fd37;
	fma.rn.f64 	%fd46, %fd30, %fd30, %fd45;
	fma.rn.f64 	%fd47, %fd44, %fd44, %fd46;
	sqrt.rn.f64 	%fd48, %fd47;
	sub.f64 	%fd49, %fd48, %fd14;
	mul.f64 	%fd50, %fd127, %fd49;
	neg.f64 	%fd51, %fd48;
	mul.f64 	%fd2, %fd50, %fd51;
	fma.rn.f64 	%fd52, %fd2, 0d3FF71547652B82FE, 0d4338000000000000;
	{
	.reg .b32 %temp; 
	mov.b64 	{%r6, %temp}, %fd52;
	}
	mov.f64 	%fd53, 0dC338000000000000;
	add.rn.f64 	%fd54, %fd52, %fd53;
	fma.rn.f64 	%fd55, %fd54, 0dBFE62E42FEFA39EF, %fd2;
	fma.rn.f64 	%fd56, %fd54, 0dBC7ABC9E3B39803F, %fd55;
	fma.rn.f64 	%fd57, %fd56, 0d3E5ADE1569CE2BDF, 0d3E928AF3FCA213EA;
	fma.rn.f64 	%fd58, %fd57, %fd56, 0d3EC71DEE62401315;
	fma.rn.f64 	%fd59, %fd58, %fd56, 0d3EFA01997C89EB71;
	fma.rn.f64 	%fd60, %fd59, %fd56, 0d3F2A01A014761F65;
	fma.rn.f64 	%fd61, %fd60, %fd56, 0d3F56C16C1852B7AF;
	fma.rn.f64 	%fd62, %fd61, %fd56, 0d3F81111111122322;
	fma.rn.f64 	%fd63, %fd62, %fd56, 0d3FA55555555502A1;
	fma.rn.f64 	%fd64, %fd63, %fd56, 0d3FC5555555555511;
	fma.rn.f64 	%fd65, %fd64, %fd56, 0d3FE000000000000B;
	fma.rn.f64 	%fd66, %fd65, %fd56, 0d3FF0000000000000;
	fma.rn.f64 	%fd67, %fd66, %fd56, 0d3FF0000000000000;
	{
	.reg .b32 %temp; 
	mov.b64 	{%r7, %temp}, %fd67;
	}
	{
	.reg .b32 %temp; 
	mov.b64 	{%temp, %r8}, %fd67;
	}
	shl.b32 	%r18, %r6, 20;
	add.s32 	%r19, %r18, %r8;
	mov.b64 	%fd129, {%r7, %r19};
	{
	.reg .b32 %temp; 
	mov.b64 	{%temp, %r20}, %fd2;
	}
	mov.b32 	%f3, %r20;
	abs.f32 	%f1, %f3;
	setp.lt.f32 	%p7, %f1, 0f4086232B;
	@%p7 bra 	$L__BB0_9;
	setp.lt.f64 	%p8, %fd2, 0d0000000000000000;
	add.f64 	%fd68, %fd2, 0d7FF0000000000000;
	selp.f64 	%fd129, 0d0000000000000000, %fd68, %p8;
	setp.geu.f32 	%p9, %f1, 0f40874800;
	@%p9 bra 	$L__BB0_9;
	shr.u32 	%r21, %r6, 31;
	add.s32 	%r22, %r6, %r21;
	shr.s32 	%r23, %r22, 1;
	shl.b32 	%r24, %r23, 20;
	add.s32 	%r25, %r8, %r24;
	mov.b64 	%fd69, {%r7, %r25};
	sub.s32 	%r26, %r6, %r23;
	shl.b32 	%r27, %r26, 20;
	add.s32 	%r28, %r27, 1072693248;
	mov.b32 	%r29, 0;
	mov.b64 	%fd70, {%r29, %r28};
	mul.f64 	%fd129, %fd70, %fd69;
$L__BB0_9:
	setp.leu.f64 	%p10, %fd1, %fd129;
	@%p10 bra 	$L__BB0_11;
	st.global.u32 	[%rd5], %r2;
$L__BB0_11:
	setp.eq.s32 	%p11, %r3, %r5;
	@%p11 bra 	$L__BB0_17;
	ld.param.f64 	%fd128, [_harmonic_distance_filter_param_1];
	mul.wide.s32 	%rd27, %r3, 4;
	add.s64 	%rd28, %rd3, %rd27;
	ld.global.u32 	%r30, [%rd28];
	mul.wide.s32 	%rd29, %r5, 4;
	add.s64 	%rd30, %rd3, %rd29;
	ld.global.u32 	%r31, [%rd30];
	ld.global.f64 	%fd7, [%rd6];
	mul.wide.u32 	%rd31, %r31, 24;
	add.s64 	%rd32, %rd2, %rd31;
	ld.global.f64 	%fd71, [%rd32];
	mul.wide.u32 	%rd33, %r30, 24;
	add.s64 	%rd34, %rd2, %rd33;
	ld.global.f64 	%fd72, [%rd34];
	sub.f64 	%fd73, %fd71, %fd72;
	ld.global.f64 	%fd74, [%rd32+8];
	ld.global.f64 	%fd75, [%rd34+8];
	sub.f64 	%fd76, %fd74, %fd75;
	ld.global.f64 	%fd77, [%rd32+16];
	ld.global.f64 	%fd78, [%rd34+16];
	sub.f64 	%fd79, %fd77, %fd78;
	ld.global.f64 	%fd80, [%rd1];
	sub.f64 	%fd81, %fd73, %fd80;
	copysign.f64 	%fd82, %fd81, %fd80;
	add.f64 	%fd83, %fd73, %fd80;
	copysign.f64 	%fd84, %fd83, %fd80;
	add.f64 	%fd85, %fd82, %fd84;
	sub.f64 	%fd86, %fd73, %fd85;
	ld.global.f64 	%fd87, [%rd1+8];
	sub.f64 	%fd88, %fd76, %fd87;
	copysign.f64 	%fd89, %fd88, %fd87;
	add.f64 	%fd90, %fd76, %fd87;
	copysign.f64 	%fd91, %fd90, %fd87;
	add.f64 	%fd92, %fd89, %fd91;
	sub.f64 	%fd93, %fd76, %fd92;
	ld.global.f64 	%fd94, [%rd1+16];
	sub.f64 	%fd95, %fd79, %fd94;
	copysign.f64 	%fd96, %fd95, %fd94;
	add.f64 	%fd97, %fd79, %fd94;
	copysign.f64 	%fd98, %fd97, %fd94;
	add.f64 	%fd99, %fd96, %fd98;
	sub.f64 	%fd100, %fd79, %fd99;
	mul.f64 	%fd101, %fd93, %fd93;
	fma.rn.f64 	%fd102, %fd86, %fd86, %fd101;
	fma.rn.f64 	%fd103, %fd100, %fd100, %fd102;
	sqrt.rn.f64 	%fd104, %fd103;
	sub.f64 	%fd105, %fd104, %fd14;
	mul.f64 	%fd106, %fd128, %fd105;
	neg.f64 	%fd107, %fd104;
	mul.f64 	%fd8, %fd106, %fd107;
	fma.rn.f64 	%fd108, %fd8, 0d3FF71547652B82FE, 0d4338000000000000;
	{
	.reg .b32 %temp; 
	mov.b64 	{%r9, %temp}, %fd108;
	}
	mov.f64 	%fd109, 0dC338000000000000;
	add.rn.f64 	%fd110, %fd108, %fd109;
	fma.rn.f64 	%fd111, %fd110, 0dBFE62E42FEFA39EF, %fd8;
	fma.rn.f64 	%fd112, %fd110, 0dBC7ABC9E3B39803F, %fd111;
	fma.rn.f64 	%fd113, %fd112, 0d3E5ADE1569CE2BDF, 0d3E928AF3FCA213EA;
	fma.rn.f64 	%fd114, %fd113, %fd112, 0d3EC71DEE62401315;
	fma.rn.f64 	%fd115, %fd114, %fd112, 0d3EFA01997C89EB71;
	fma.rn.f64 	%fd116, %fd115, %fd112, 0d3F2A01A014761F65;
	fma.rn.f64 	%fd117, %fd116, %fd112, 0d3F56C16C1852B7AF;
	fma.rn.f64 	%fd118, %fd117, %fd112, 0d3F81111111122322;
	fma.rn.f64 	%fd119, %fd118, %fd112, 0d3FA55555555502A1;
	fma.rn.f64 	%fd120, %fd119, %fd112, 0d3FC5555555555511;
	fma.rn.f64 	%fd121, %fd120, %fd112, 0d3FE000000000000B;
	fma.rn.f64 	%fd122, %fd121, %fd112, 0d3FF0000000000000;
	fma.rn.f64 	%fd123, %fd122, %fd112, 0d3FF0000000000000;
	{
	.reg .b32 %temp; 
	mov.b64 	{%r10, %temp}, %fd123;
	}
	{
	.reg .b32 %temp; 
	mov.b64 	{%temp, %r11}, %fd123;
	}
	shl.b32 	%r32, %r9, 20;
	add.s32 	%r33, %r32, %r11;
	mov.b64 	%fd130, {%r10, %r33};
	{
	.reg .b32 %temp; 
	mov.b64 	{%temp, %r34}, %fd8;
	}
	mov.b32 	%f4, %r34;
	abs.f32 	%f2, %f4;
	setp.lt.f32 	%p12, %f2, 0f4086232B;
	@%p12 bra 	$L__BB0_15;
	setp.lt.f64 	%p13, %fd8, 0d0000000000000000;
	add.f64 	%fd124, %fd8, 0d7FF0000000000000;
	selp.f64 	%fd130, 0d0000000000000000, %fd124, %p13;
	setp.geu.f32 	%p14, %f2, 0f40874800;
	@%p14 bra 	$L__BB0_15;
	shr.u32 	%r35, %r9, 31;
	add.s32 	%r36, %r9, %r35;
	shr.s32 	%r37, %r36, 1;
	shl.b32 	%r38, %r37, 20;
	add.s32 	%r39, %r11, %r38;
	mov.b64 	%fd125, {%r10, %r39};
	sub.s32 	%r40, %r9, %r37;
	shl.b32 	%r41, %r40, 20;
	add.s32 	%r42, %r41, 1072693248;
	mov.b32 	%r43, 0;
	mov.b64 	%fd126, {%r43, %r42};
	mul.f64 	%fd130, %fd126, %fd125;
$L__BB0_15:
	setp.leu.f64 	%p15, %fd7, %fd130;
	@%p15 bra 	$L__BB0_17;
	st.global.u32 	[%rd5+4], %r3;
$L__BB0_17:
	ret;

}
	// .globl	_single_leg_search
.visible .entry _single_leg_search(
	.param .u32 _single_leg_search_param_0,
	.param .u32 _single_leg_search_param_1,
	.param .u32 _single_leg_search_param_2,
	.param .u32 _single_leg_search_param_3,
	.param .u64 .ptr .align 1 _single_leg_search_param_4,
	.param .u64 .ptr .align 1 _single_leg_search_param_5,
	.param .u64 .ptr .align 1 _single_leg_search_param_6,
	.param .u64 .ptr .align 1 _single_leg_search_param_7,
	.param .u64 .ptr .align 1 _single_leg_search_param_8,
	.param .u64 .ptr .align 1 _single_leg_search_param_9,
	.param .u64 .ptr .align 1 _single_leg_search_param_10,
	.param .u64 .ptr .align 1 _single_leg_search_param_11
)
{
	.reg .pred 	%p<11>;
	.reg .b32 	%r<26>;
	.reg .b32 	%f<7>;
	.reg .b64 	%rd<38>;

	ld.param.u32 	%r15, [_single_leg_search_param_0];
	ld.param.u32 	%r12, [_single_leg_search_param_1];
	ld.param.u32 	%r13, [_single_leg_search_param_2];
	ld.param.u32 	%r14, [_single_leg_search_param_3];
	ld.param.u64 	%rd3, [_single_leg_search_param_4];
	ld.param.u64 	%rd4, [_single_leg_search_param_5];
	ld.param.u64 	%rd5, [_single_leg_search_param_6];
	ld.param.u64 	%rd6, [_single_leg_search_param_7];
	ld.param.u64 	%rd7, [_single_leg_search_param_8];
	ld.param.u64 	%rd8, [_single_leg_search_param_9];
	ld.param.u64 	%rd9, [_single_leg_search_param_10];
	ld.param.u64 	%rd10, [_single_leg_search_param_11];
	cvta.to.global.u64 	%rd1, %rd10;
	mov.u32 	%r16, %ntid.x;
	mov.u32 	%r17, %ctaid.x;
	mov.u32 	%r18, %tid.x;
	mad.lo.s32 	%r1, %r16, %r17, %r18;
	setp.ge.u32 	%p1, %r1, %r15;
	@%p1 bra 	$L__BB1_12;
	cvta.to.global.u64 	%rd11, %rd8;
	mul.wide.u32 	%rd12, %r1, 4;
	add.s64 	%rd13, %rd11, %rd12;
	ld.global.u32 	%r2, [%rd13];
	setp.eq.s32 	%p2, %r2, 0;
	@%p2 bra 	$L__BB1_12;
	setp.ne.s32 	%p3, %r2, 1;
	mul.wide.u32 	%rd14, %r1, 8;
	add.s64 	%rd2, %rd1, %rd14;
	@%p3 bra 	$L__BB1_4;
	ld.global.u32 	%r24, [%rd2];
	bra.uni 	$L__BB1_5;
$L__BB1_4:
	ld.global.u32 	%r24, [%rd2+4];
$L__BB1_5:
	setp.ne.s32 	%p4, %r2, 1;
	@%p4 bra 	$L__BB1_7;
	ld.global.u32 	%r25, [%rd2+4];
	bra.uni 	$L__BB1_8;
$L__BB1_7:
	ld.global.u32 	%r25, [%rd2];
$L__BB1_8:
	cvta.to.global.u64 	%rd17, %rd7;
	mul.wide.u32 	%rd18, %r24, 4;
	add.s64 	%rd19, %rd17, %rd18;
	ld.global.u32 	%r9, [%rd19];
	cvta.to.global.u64 	%rd20, %rd4;
	mul.wide.u32 	%rd21, %r9, 4;
	add.s64 	%rd22, %rd20, %rd21;
	ld.global.u32 	%r10, [%rd22];
	setp.eq.s32 	%p5, %r10, 0;
	@%p5 bra 	$L__BB1_12;
	cvta.to.global.u64 	%rd23, %rd5;
	mul.wide.u32 	%rd24, %r9, 8;
	add.s64 	%rd25, %rd23, %rd24;
	ld.global.u64 	%rd26, [%rd25];
	cvta.to.global.u64 	%rd27, %rd9;
	add.s64 	%rd29, %rd27, %rd12;
	ld.global.f32 	%f1, [%rd29];
	cvt.rn.f32.u32 	%f2, %r10;
	mul.f32 	%f3, %f1, %f2;
	cvt.rzi.u32.f32 	%r19, %f3;
	cvt.u64.u32 	%rd30, %r19;
	add.s64 	%rd31, %rd26, %rd30;
	cvta.to.global.u64 	%rd32, %rd3;
	shl.b64 	%rd33, %rd31, 2;
	add.s64 	%rd34, %rd32, %rd33;
	ld.global.u32 	%r20, [%rd34];
	cvta.to.global.u64 	%rd35, %rd6;
	mul.wide.u32 	%rd36, %r20, 4;
	add.s64 	%rd37, %rd35, %rd36;
	ld.global.u32 	%r11, [%rd37];
	setp.lt.u32 	%p6, %r11, %r12;
	setp.ge.u32 	%p7, %r11, %r13;
	or.pred  	%p8, %p6, %p7;
	@%p8 bra 	$L__BB1_12;
	sub.s32 	%r21, %r11, %r25;
	cvt.rn.f32.s32 	%f4, %r21;
	abs.f32 	%f5, %f4;
	cvt.rn.f32.u32 	%f6, %r14;
	setp.gt.f32 	%p9, %f5, %f6;
	@%p9 bra 	$L__BB1_12;
	setp.eq.s32 	%p10, %r2, 1;
	selp.b32 	%r22, %r11, %r24, %p10;
	selp.b32 	%r23, %r24, %r11, %p10;
	st.global.v2.u32 	[%rd2], {%r23, %r22};
$L__BB1_12:
	ret;

}


// ===== COMPILED SASS (sm_100) =====

	.target	sm_100

	.elftype	@"ET_EXEC"


//--------------------- .note.nv.tkinfo           --------------------------
	.section	.note.nv.tkinfo,"",@"SHT_NOTE"
	.sectionflags	@"SHF_NOTE_NV_TKINFO"
	.tkinfo
        /*0018*/ 	.word	0x00000002
        /*0030*/ 	.string	""
        /*0030*/ 	.string	"ptxas"
        /*0030*/ 	.string	"Cuda compilation tools, release 13.0, V13.0.88"
        /*0030*/ 	.string	"Build cuda_13.0.r13.0/compiler.36424714_0"
        /*0030*/ 	.string	"-arch sm_100 -m 64 "



//--------------------- .note.nv.cuinfo           --------------------------
	.section	.note.nv.cuinfo,"",@"SHT_NOTE"
	.sectionflags	@"SHF_NOTE_NV_CUINFO"
        /*0018*/ 	.short	0x0002
        /*001a*/ 	.short	0x0064
        /*001c*/ 	.short	0x0082
	.zero		2


//--------------------- .nv.info                  --------------------------
	.section	.nv.info,"",@"SHT_CUDA_INFO"
	.align	4


	//----- nvinfo : EIATTR_REGCOUNT
	.align		4
        /*0000*/ 	.byte	0x04, 0x2f
        /*0002*/ 	.short	(.L_1 - .L_0)
	.align		4
.L_0:
        /*0004*/ 	.word	index@(_harmonic_distance_filter)
        /*0008*/ 	.word	0x00000020


	//----- nvinfo : EIATTR_FRAME_SIZE
	.align		4
.L_1:
        /*000c*/ 	.byte	0x04, 0x11
        /*000e*/ 	.short	(.L_3 - .L_2)
	.align		4
.L_2:
        /*0010*/ 	.word	index@($__internal_0_$__cuda_sm20_dsqrt_rn_f64_mediumpath_v1)
        /*0014*/ 	.word	0x00000000


	//----- nvinfo : EIATTR_FRAME_SIZE
	.align		4
.L_3:
        /*0018*/ 	.byte	0x04, 0x11
        /*001a*/ 	.short	(.L_5 - .L_4)
	.align		4
.L_4:
        /*001c*/ 	.word	index@(_harmonic_distance_filter)
        /*0020*/ 	.word	0x00000000


	//----- nvinfo : EIATTR_REGCOUNT
	.align		4
.L_5:
        /*0024*/ 	.byte	0x04, 0x2f
        /*0026*/ 	.short	(.L_7 - .L_6)
	.align		4
.L_6:
        /*0028*/ 	.word	index@(_single_leg_search)
        /*002c*/ 	.word	0x00000011


	//----- nvinfo : EIATTR_FRAME_SIZE
	.align		4
.L_7:
        /*0030*/ 	.byte	0x04, 0x11
        /*0032*/ 	.short	(.L_9 - .L_8)
	.align		4
.L_8:
        /*0034*/ 	.word	index@(_single_leg_search)
        /*0038*/ 	.word	0x00000000


	//----- nvinfo : EIATTR_MIN_STACK_SIZE
	.align		4
.L_9:
        /*003c*/ 	.byte	0x04, 0x12
        /*003e*/ 	.short	(.L_11 - .L_10)
	.align		4
.L_10:
        /*0040*/ 	.word	index@(_single_leg_search)
        /*0044*/ 	.word	0x00000000


	//----- nvinfo : EIATTR_MIN_STACK_SIZE
	.align		4
.L_11:
        /*0048*/ 	.byte	0x04, 0x12
        /*004a*/ 	.short	(.L_13 - .L_12)
	.align		4
.L_12:
        /*004c*/ 	.word	index@(_harmonic_distance_filter)
        /*0050*/ 	.word	0x00000000
.L_13:


//--------------------- .nv.compat                --------------------------
	.section	.nv.compat,"",@"SHT_CUDA_COMPAT_INFO"
	.align	4
        /*0000*/ 	.byte	0x02, 0x09, 0x00, 0x00, 0x02, 0x02, 0x01, 0x00, 0x02, 0x05, 0x05, 0x00, 0x03, 0x07, 0x01, 0x01
        /*0010*/ 	.byte	0x02, 0x03, 0x00, 0x00, 0x02, 0x06, 0x01, 0x00, 0x04, 0x0b, 0x08, 0x00, 0x01, 0x00, 0x00, 0x00
        /*0020*/ 	.byte	0x00, 0x00, 0x00, 0x00


//--------------------- .nv.info._single_leg_search --------------------------
	.section	.nv.info._single_leg_search,"",@"SHT_CUDA_INFO"
	.sectionflags	@""
	.align	4


	//----- nvinfo : EIATTR_CUDA_API_VERSION
	.align		4
        /*0000*/ 	.byte	0x04, 0x37
        /*0002*/ 	.short	(.L_15 - .L_14)
.L_14:
        /*0004*/ 	.word	0x00000082


	//----- nvinfo : EIATTR_KPARAM_INFO
	.align		4
.L_15:
        /*0008*/ 	.byte	0x04, 0x17
        /*000a*/ 	.short	(.L_17 - .L_16)
.L_16:
        /*000c*/ 	.word	0x00000000
        /*0010*/ 	.short	0x000b
        /*0012*/ 	.short	0x0048
        /*0014*/ 	.byte	0x00, 0xf5, 0x21, 0x00


	//----- nvinfo : EIATTR_KPARAM_INFO
	.align		4
.L_17:
        /*0018*/ 	.byte	0x04, 0x17
        /*001a*/ 	.short	(.L_19 - .L_18)
.L_18:
        /*001c*/ 	.word	0x00000000
        /*0020*/ 	.short	0x000a
        /*0022*/ 	.short	0x0040
        /*0024*/ 	.byte	0x00, 0xf5, 0x21, 0x00


	//----- nvinfo : EIATTR_KPARAM_INFO
	.align		4
.L_19:
        /*0028*/ 	.byte	0x04, 0x17
        /*002a*/ 	.short	(.L_21 - .L_20)
.L_20:
        /*002c*/ 	.word	0x00000000
        /*0030*/ 	.short	0x0009
        /*0032*/ 	.short	0x0038
        /*0034*/ 	.byte	0x00, 0xf5, 0x21, 0x00


	//----- nvinfo : EIATTR_KPARAM_INFO
	.align		4
.L_21:
        /*0038*/ 	.byte	0x04, 0x17
        /*003a*/ 	.short	(.L_23 - .L_22)
.L_22:
        /*003c*/ 	.word	0x00000000
        /*0040*/ 	.short	0x0008
        /*0042*/ 	.short	0x0030
        /*0044*/ 	.byte	0x00, 0xf5, 0x21, 0x00


	//----- nvinfo : EIATTR_KPARAM_INFO
	.align		4
.L_23:
        /*0048*/ 	.byte	0x04, 0x17
        /*004a*/ 	.short	(.L_25 - .L_24)
.L_24:
        /*004c*/ 	.word	0x00000000
        /*0050*/ 	.short	0x0007
        /*0052*/ 	.short	0x0028
        /*0054*/ 	.byte	0x00, 0xf5, 0x21, 0x00


	//----- nvinfo : EIATTR_KPARAM_INFO
	.align		4
.L_25:
        /*0058*/ 	.byte	0x04, 0x17
        /*005a*/ 	.short	(.L_27 - .L_26)
.L_26:
        /*005c*/ 	.word	0x00000000
        /*0060*/ 	.short	0x0006
        /*0062*/ 	.short	0x0020
        /*0064*/ 	.byte	0x00, 0xf5, 0x21, 0x00


	//----- nvinfo : EIATTR_KPARAM_INFO
	.align		4
.L_27:
        /*0068*/ 	.byte	0x04, 0x17
        /*006a*/ 	.short	(.L_29 - .L_28)
.L_28:
        /*006c*/ 	.word	0x00000000
        /*0070*/ 	.short	0x0005
        /*0072*/ 	.short	0x0018
        /*0074*/ 	.byte	0x00, 0xf5, 0x21, 0x00


	//----- nvinfo : EIATTR_KPARAM_INFO
	.align		4
.L_29:
        /*0078*/ 	.byte	0x04, 0x17
        /*007a*/ 	.short	(.L_31 - .L_30)
.L_30:
        /*007c*/ 	.word	0x00000000
        /*0080*/ 	.short	0x0004
        /*0082*/ 	.short	0x0010
        /*0084*/ 	.byte	0x00, 0xf5, 0x21, 0x00


	//----- nvinfo : EIATTR_KPARAM_INFO
	.align		4
.L_31:
        /*0088*/ 	.byte	0x04, 0x17
        /*008a*/ 	.short	(.L_33 - .L_32)
.L_32:
        /*008c*/ 	.word	0x00000000
        /*0090*/ 	.short	0x0003
        /*0092*/ 	.short	0x000c
        /*0094*/ 	.byte	0x00, 0xf0, 0x11, 0x00


	//----- nvinfo : EIATTR_KPARAM_INFO
	.align		4
.L_33:
        /*0098*/ 	.byte	0x04, 0x17
        /*009a*/ 	.short	(.L_35 - .L_34)
.L_34:
        /*009c*/ 	.word	0x00000000
        /*00a0*/ 	.short	0x0002
        /*00a2*/ 	.short	0x0008
        /*00a4*/ 	.byte	0x00, 0xf0, 0x11, 0x00


	//----- nvinfo : EIATTR_KPARAM_INFO
	.align		4
.L_35:
        /*00a8*/ 	.byte	0x04, 0x17
        /*00aa*/ 	.short	(.L_37 - .L_36)
.L_36:
        /*00ac*/ 	.word	0x00000000
        /*00b0*/ 	.short	0x0001
        /*00b2*/ 	.short	0x0004
        /*00b4*/ 	.byte	0x00, 0xf0, 0x11, 0x00


	//----- nvinfo : EIATTR_KPARAM_INFO
	.align		4
.L_37:
        /*00b8*/ 	.byte	0x04, 0x17
        /*00ba*/ 	.short	(.L_39 - .L_38)
.L_38:
        /*00bc*/ 	.word	0x00000000
        /*00c0*/ 	.short	0x0000
        /*00c2*/ 	.short	0x0000
        /*00c4*/ 	.byte	0x00, 0xf0, 0x11, 0x00


	//----- nvinfo : EIATTR_SPARSE_MMA_MASK
	.align		4
.L_39:
        /*00c8*/ 	.byte	0x03, 0x50
        /*00ca*/ 	.short	0x0000


	//----- nvinfo : EIATTR_MAXREG_COUNT
	.align		4
        /*00cc*/ 	.byte	0x03, 0x1b
        /*00ce*/ 	.short	0x00ff


	//----- nvinfo : EIATTR_MERCURY_ISA_VERSION
	.align		4
        /*00d0*/ 	.byte	0x03, 0x5f
        /*00d2*/ 	.short	0x0101


	//----- nvinfo : EIATTR_VRC_CTA_INIT_COUNT
	.align		4
        /*00d4*/ 	.byte	0x02, 0x4a
	.zero		1
	.zero		1


	//----- nvinfo : EIATTR_EXIT_INSTR_OFFSETS
	.align		4
        /*00d8*/ 	.byte	0x04, 0x1c
        /*00da*/ 	.short	(.L_41 - .L_40)


	//   ....[0]....
.L_40:
        /*00dc*/ 	.word	0x00000070


	//   ....[1]....
        /*00e0*/ 	.word	0x000000d0


	//   ....[2]....
        /*00e4*/ 	.word	0x000001c0


	//   ....[3]....
        /*00e8*/ 	.word	0x00000330


	//   ....[4]....
        /*00ec*/ 	.word	0x000003a0


	//   ....[5]....
        /*00f0*/ 	.word	0x000003f0


	//----- nvinfo : EIATTR_CBANK_PARAM_SIZE
	.align		4
.L_41:
        /*00f4*/ 	.byte	0x03, 0x19
        /*00f6*/ 	.short	0x0050


	//----- nvinfo : EIATTR_PARAM_CBANK
	.align		4
        /*00f8*/ 	.byte	0x04, 0x0a
        /*00fa*/ 	.short	(.L_43 - .L_42)
	.align		4
.L_42:
        /*00fc*/ 	.word	index@(.nv.constant0._single_leg_search)
        /*0100*/ 	.short	0x0380
        /*0102*/ 	.short	0x0050


	//----- nvinfo : EIATTR_SW_WAR
	.align		4
.L_43:
        /*0104*/ 	.byte	0x04, 0x36
        /*0106*/ 	.short	(.L_45 - .L_44)
.L_44:
        /*0108*/ 	.word	0x00000008
.L_45:


//--------------------- .nv.info._harmonic_distance_filter --------------------------
	.section	.nv.info._harmonic_distance_filter,"",@"SHT_CUDA_INFO"
	.sectionflags	@""
	.align	4


	//----- nvinfo : EIATTR_CUDA_API_VERSION
	.align		4
        /*0000*/ 	.byte	0x04, 0x37
        /*0002*/ 	.short	(.L_47 - .L_46)
.L_46:
        /*0004*/ 	.word	0x00000082


	//----- nvinfo : EIATTR_KPARAM_INFO
	.align		4
.L_47:
        /*0008*/ 	.byte	0x04, 0x17
        /*000a*/ 	.short	(.L_49 - .L_48)
.L_48:
        /*000c*/ 	.word	0x00000000
        /*0010*/ 	.short	0x0008
        /*0012*/ 	.short	0x0040
        /*0014*/ 	.byte	0x00, 0xf5, 0x21, 0x00


	//----- nvinfo : EIATTR_KPARAM_INFO
	.align		4
.L_49:
        /*0018*/ 	.byte	0x04, 0x17
        /*001a*/ 	.short	(.L_51 - .L_50)
.L_50:
        /*001c*/ 	.word	0x00000000
        /*0020*/ 	.short	0x0007
        /*0022*/ 	.short	0x0038
        /*0024*/ 	.byte	0x00, 0xf5, 0x21, 0x00


	//----- nvinfo : EIATTR_KPARAM_INFO
	.align		4
.L_51:
        /*0028*/ 	.byte	0x04, 0x17
        /*002a*/ 	.short	(.L_53 - .L_52)
.L_52:
        /*002c*/ 	.word	0x00000000
        /*0030*/ 	.short	0x0006
        /*0032*/ 	.short	0x0030
        /*0034*/ 	.byte	0x00, 0xf5, 0x21, 0x00


	//----- nvinfo : EIATTR_KPARAM_INFO
	.align		4
.L_53:
        /*0038*/ 	.byte	0x04, 0x17
        /*003a*/ 	.short	(.L_55 - .L_54)
.L_54:
        /*003c*/ 	.word	0x00000000
        /*0040*/ 	.short	0x0005
        /*0042*/ 	.short	0x0028
        /*0044*/ 	.byte	0x00, 0xf5, 0x21, 0x00


	//----- nvinfo : EIATTR_KPARAM_INFO
	.align		4
.L_55:
        /*0048*/ 	.byte	0x04, 0x17
        /*004a*/ 	.short	(.L_57 - .L_56)
.L_56:
        /*004c*/ 	.word	0x00000000
        /*0050*/ 	.short	0x0004
        /*0052*/ 	.short	0x0020
        /*0054*/ 	.byte	0x00, 0xf5, 0x21, 0x00


	//----- nvinfo : EIATTR_KPARAM_INFO
	.align		4
.L_57:
        /*0058*/ 	.byte	0x04, 0x17
        /*005a*/ 	.short	(.L_59 - .L_58)
.L_58:
        /*005c*/ 	.word	0x00000000
        /*0060*/ 	.short	0x0003
        /*0062*/ 	.short	0x0018
        /*0064*/ 	.byte	0x00, 0xf5, 0x21, 0x00


	//----- nvinfo : EIATTR_KPARAM_INFO
	.align		4
.L_59:
        /*0068*/ 	.byte	0x04, 0x17
        /*006a*/ 	.short	(.L_61 - .L_60)
.L_60:
        /*006c*/ 	.word	0x00000000
        /*0070*/ 	.short	0x0002
        /*0072*/ 	.short	0x0010
        /*0074*/ 	.byte	0x00, 0xf0, 0x21, 0x00


	//----- nvinfo : EIATTR_KPARAM_INFO
	.align		4
.L_61:
        /*0078*/ 	.byte	0x04, 0x17
        /*007a*/ 	.short	(.L_63 - .L_62)
.L_62:
        /*007c*/ 	.word	0x00000000
        /*0080*/ 	.short	0x0001
        /*0082*/ 	.short	0x0008
        /*0084*/ 	.byte	0x00, 0xf0, 0x21, 0x00


	//----- nvinfo : EIATTR_KPARAM_INFO
	.align		4
.L_63:
        /*0088*/ 	.byte	0x04, 0x17
        /*008a*/ 	.short	(.L_65 - .L_64)
.L_64:
        /*008c*/ 	.word	0x00000000
        /*0090*/ 	.short	0x0000
        /*0092*/ 	.short	0x0000
        /*0094*/ 	.byte	0x00, 0xf0, 0x11, 0x00


	//----- nvinfo : EIATTR_SPARSE_MMA_MASK
	.align		4
.L_65:
        /*0098*/ 	.byte	0x03, 0x50
        /*009a*/ 	.short	0x0000


	//----- nvinfo : EIATTR_MAXREG_COUNT
	.align		4
        /*009c*/ 	.byte	0x03, 0x1b
        /*009e*/ 	.short	0x00ff


	//----- nvinfo : EIATTR_MERCURY_ISA_VERSION
	.align		4
        /*00a0*/ 	.byte	0x03, 0x5f
        /*00a2*/ 	.short	0x0101


	//----- nvinfo : EIATTR_VRC_CTA_INIT_COUNT
	.align		4
        /*00a4*/ 	.byte	0x02, 0x4a
	.zero		1
	.zero		1


	//----- nvinfo : EIATTR_EXIT_INSTR_OFFSETS
	.align		4
        /*00a8*/ 	.byte	0x04, 0x1c
        /*00aa*/ 	.short	(.L_67 - .L_66)


	//   ....[0]....
.L_66:
        /*00ac*/ 	.word	0x00000070


	//   ....[1]....
        /*00b0*/ 	.word	0x000000d0


	//   ....[2]....
        /*00b4*/ 	.word	0x00000100


	//   ....[3]....
        /*00b8*/ 	.word	0x00000150


	//   ....[4]....
        /*00bc*/ 	.word	0x00000180


	//   ....[5]....
        /*00c0*/ 	.word	0x00000a70


	//   ....[6]....
        /*00c4*/ 	.word	0x000012e0


	//   ....[7]....
        /*00c8*/ 	.word	0x00001300


	//----- nvinfo : EIATTR_CRS_STACK_SIZE
	.align		4
.L_67:
        /*00cc*/ 	.byte	0x04, 0x1e
        /*00ce*/ 	.short	(.L_69 - .L_68)
.L_68:
        /*00d0*/ 	.word	0x00000000


	//----- nvinfo : EIATTR_CBANK_PARAM_SIZE
	.align		4
.L_69:
        /*00d4*/ 	.byte	0x03, 0x19
        /*00d6*/ 	.short	0x0048


	//----- nvinfo : EIATTR_PARAM_CBANK
	.align		4
        /*00d8*/ 	.byte	0x04, 0x0a
        /*00da*/ 	.short	(.L_71 - .L_70)
	.align		4
.L_70:
        /*00dc*/ 	.word	index@(.nv.constant0._harmonic_distance_filter)
        /*00e0*/ 	.short	0x0380
        /*00e2*/ 	.short	0x0048


	//----- nvinfo : EIATTR_SW_WAR
	.align		4
.L_71:
        /*00e4*/ 	.byte	0x04, 0x36
        /*00e6*/ 	.short	(.L_73 - .L_72)
.L_72:
        /*00e8*/ 	.word	0x00000008
.L_73:


//--------------------- .nv.callgraph             --------------------------
	.section	.nv.callgraph,"",@"SHT_CUDA_CALLGRAPH"
	.align	4
	.sectionentsize	8
	.align		4
        /*0000*/ 	.word	0x00000000
	.align		4
        /*0004*/ 	.word	0xffffffff
	.align		4
        /*0008*/ 	.word	0x00000000
	.align		4
        /*000c*/ 	.word	0xfffffffe
	.align		4
        /*0010*/ 	.word	0x00000000
	.align		4
        /*0014*/ 	.word	0xfffffffd
	.align		4
        /*0018*/ 	.word	0x00000000
	.align		4
        /*001c*/ 	.word	0xfffffffc


//--------------------- .text._single_leg_search  --------------------------
	.section	.text._single_leg_search,"ax",@progbits
	.align	128
        .global         _single_leg_search
        .type           _single_leg_search,@function
        .size           _single_leg_search,(.L_x_17 - _single_leg_search)
        .other          _single_leg_search,@"STO_CUDA_ENTRY STV_DEFAULT"
_single_leg_search:
.text._single_leg_search:
[----:B------:R-:W-:Y:S01]  /*0000*/  LDC R1, c[0x0][0x37c] ;  /* 0x0000df00ff017b82 */ /* 0x000fe20000000800 */
[----:B------:R-:W0:Y:S01]  /*0010*/  S2R R7, SR_CTAID.X ;  /* 0x0000000000077919 */ /* 0x000e220000002500 */
[----:B------:R-:W0:Y:S01]  /*0020*/  LDCU UR4, c[0x0][0x360] ;  /* 0x00006c00ff0477ac */ /* 0x000e220008000800 */
[----:B------:R-:W0:Y:S01]  /*0030*/  S2R R0, SR_TID.X ;  /* 0x0000000000007919 */ /* 0x000e220000002100 */
[----:B------:R-:W1:Y:S01]  /*0040*/  LDCU UR5, c[0x0][0x380] ;  /* 0x00007000ff0577ac */ /* 0x000e620008000800 */
[----:B0-----:R-:W-:-:S05]  /*0050*/  IMAD R7, R7, UR4, R0 ;  /* 0x0000000407077c24 */ /* 0x001fca000f8e0200 */
[----:B-1----:R-:W-:-:S13]  /*0060*/  ISETP.GE.U32.AND P0, PT, R7, UR5, PT ;  /* 0x0000000507007c0c */ /* 0x002fda000bf06070 */
[----:B------:R-:W-:Y:S05]  /*0070*/  @P0 EXIT ;  /* 0x000000000000094d */ /* 0x000fea0003800000 */
[----:B------:R-:W0:Y:S01]  /*0080*/  LDC.64 R2, c[0x0][0x3b8] ;  /* 0x0000ee00ff027b82 */ /* 0x000e220000000a00 */
[----:B------:R-:W1:Y:S01]  /*0090*/  LDCU.64 UR4, c[0x0][0x358] ;  /* 0x00006b00ff0477ac */ /* 0x000e620008000a00 */
[----:B0-----:R-:W-:-:S05]  /*00a0*/  IMAD.WIDE.U32 R2, R7, 0x4, R2 ;  /* 0x0000000407027825 */ /* 0x001fca00078e0002 */
[----:B-1----:R-:W2:Y:S02]  /*00b0*/  LDG.E R0, desc[UR4][R2.64] ;  /* 0x0000000402007981 */ /* 0x002ea4000c1e1900 */
[----:B--2---:R-:W-:-:S13]  /*00c0*/  ISETP.NE.AND P0, PT, R0, RZ, PT ;  /* 0x000000ff0000720c */ /* 0x004fda0003f05270 */
[----:B------:R-:W-:Y:S05]  /*00d0*/  @!P0 EXIT ;  /* 0x000000000000894d */ /* 0x000fea0003800000 */
[----:B------:R-:W0:Y:S01]  /*00e0*/  LDC.64 R2, c[0x0][0x3c8] ;  /* 0x0000f200ff027b82 */ /* 0x000e220000000a00 */
[----:B------:R-:W-:-:S07]  /*00f0*/  ISETP.NE.AND P1, PT, R0, 0x1, PT ;  /* 0x000000010000780c */ /* 0x000fce0003f25270 */
[----:B------:R-:W1:Y:S08]  /*0100*/  LDC.64 R8, c[0x0][0x3b0] ;  /* 0x0000ec00ff087b82 */ /* 0x000e700000000a00 */
[----:B------:R-:W2:Y:S01]  /*0110*/  LDC.64 R10, c[0x0][0x398] ;  /* 0x0000e600ff0a7b82 */ /* 0x000ea20000000a00 */
[----:B0-----:R-:W-:-:S05]  /*0120*/  IMAD.WIDE.U32 R2, R7, 0x8, R2 ;  /* 0x0000000807027825 */ /* 0x001fca00078e0002 */
[----:B------:R-:W3:Y:S04]  /*0130*/  LDG.E R4, desc[UR4][R2.64] ;  /* 0x0000000402047981 */ /* 0x000ee8000c1e1900 */
[----:B------:R-:W4:Y:S01]  /*0140*/  LDG.E R5, desc[UR4][R2.64+0x4] ;  /* 0x0000040402057981 */ /* 0x000f22000c1e1900 */
[----:B---3--:R-:W-:Y:S02]  /*0150*/  @!P1 IMAD.MOV.U32 R6, RZ, RZ, R4 ;  /* 0x000000ffff069224 */ /* 0x008fe400078e0004 */
[----:B----4-:R-:W-:-:S04]  /*0160*/  @P1 IMAD.MOV.U32 R6, RZ, RZ, R5 ;  /* 0x000000ffff061224 */ /* 0x010fc800078e0005 */
[----:B-1----:R-:W-:-:S05]  /*0170*/  IMAD.WIDE.U32 R8, R6, 0x4, R8 ;  /* 0x0000000406087825 */ /* 0x002fca00078e0008 */
[----:B------:R-:W2:Y:S02]  /*0180*/  LDG.E R13, desc[UR4][R8.64] ;  /* 0x00000004080d7981 */ /* 0x000ea4000c1e1900 */
[----:B--2---:R-:W-:-:S05]  /*0190*/  IMAD.WIDE.U32 R10, R13, 0x4, R10 ;  /* 0x000000040d0a7825 */ /* 0x004fca00078e000a */
[----:B------:R-:W2:Y:S02]  /*01a0*/  LDG.E R12, desc[UR4][R10.64] ;  /* 0x000000040a0c7981 */ /* 0x000ea4000c1e1900 */
[----:B--2---:R-:W-:-:S13]  /*01b0*/  ISETP.NE.AND P0, PT, R12, RZ, PT ;  /* 0x000000ff0c00720c */ /* 0x004fda0003f05270 */
[----:B------:R-:W-:Y:S05]  /*01c0*/  @!P0 EXIT ;  /* 0x000000000000894d */ /* 0x000fea0003800000 */
[----:B------:R-:W0:Y:S01]  /*01d0*/  LDC.64 R10, c[0x0][0x3c0] ;  /* 0x0000f000ff0a7b82 */ /* 0x000e220000000a00 */
[----:B------:R-:W1:Y:S07]  /*01e0*/  LDCU.64 UR6, c[0x0][0x390] ;  /* 0x00007200ff0677ac */ /* 0x000e6e0008000a00 */
[----:B------:R-:W2:Y:S01]  /*01f0*/  LDC.64 R8, c[0x0][0x3a0] ;  /* 0x0000e800ff087b82 */ /* 0x000ea20000000a00 */
[----:B0-----:R-:W-:-:S06]  /*0200*/  IMAD.WIDE.U32 R10, R7, 0x4, R10 ;  /* 0x00000004070a7825 */ /* 0x001fcc00078e000a */
[----:B------:R-:W3:Y:S01]  /*0210*/  LDG.E R10, desc[UR4][R10.64] ;  /* 0x000000040a0a7981 */ /* 0x000ee2000c1e1900 */
[----:B--2---:R-:W-:-:S06]  /*0220*/  IMAD.WIDE.U32 R8, R13, 0x8, R8 ;  /* 0x000000080d087825 */ /* 0x004fcc00078e0008 */
[----:B------:R-:W2:Y:S01]  /*0230*/  LDG.E.64 R8, desc[UR4][R8.64] ;  /* 0x0000000408087981 */ /* 0x000ea2000c1e1b00 */
[----:B------:R-:W-:-:S05]  /*0240*/  I2FP.F32.U32 R7, R12 ;  /* 0x0000000c00077245 */ /* 0x000fca0000201000 */
[----:B---3--:R-:W-:Y:S02]  /*0250*/  FMUL R7, R10, R7 ;  /* 0x000000070a077220 */ /* 0x008fe40000400000 */
[----:B------:R-:W0:Y:S04]  /*0260*/  LDC.64 R10, c[0x0][0x3a8] ;  /* 0x0000ea00ff0a7b82 */ /* 0x000e280000000a00 */
[----:B------:R-:W2:Y:S02]  /*0270*/  F2I.U32.TRUNC.NTZ R7, R7 ;  /* 0x0000000700077305 */ /* 0x000ea4000020f000 */
[----:B--2---:R-:W-:-:S05]  /*0280*/  IADD3 R13, P0, PT, R8, R7, RZ ;  /* 0x00000007080d7210 */ /* 0x004fca0007f1e0ff */
[----:B------:R-:W-:Y:S01]  /*0290*/  IMAD.X R14, RZ, RZ, R9, P0 ;  /* 0x000000ffff0e7224 */ /* 0x000fe200000e0609 */
[C---:B-1----:R-:W-:Y:S01]  /*02a0*/  LEA R12, P0, R13.reuse, UR6, 0x2 ;  /* 0x000000060d0c7c11 */ /* 0x042fe2000f8010ff */
[----:B------:R-:W1:Y:S03]  /*02b0*/  LDCU UR6, c[0x0][0x388] ;  /* 0x00007100ff0677ac */ /* 0x000e660008000800 */
[----:B------:R-:W-:Y:S01]  /*02c0*/  LEA.HI.X R13, R13, UR7, R14, 0x2, P0 ;  /* 0x000000070d0d7c11 */ /* 0x000fe200080f140e */
[----:B------:R-:W2:Y:S05]  /*02d0*/  LDCU UR7, c[0x0][0x384] ;  /* 0x00007080ff0777ac */ /* 0x000eaa0008000800 */
[----:B------:R-:W0:Y:S02]  /*02e0*/  LDG.E R13, desc[UR4][R12.64] ;  /* 0x000000040c0d7981 */ /* 0x000e24000c1e1900 */
[----:B0-----:R-:W-:-:S06]  /*02f0*/  IMAD.WIDE.U32 R8, R13, 0x4, R10 ;  /* 0x000000040d087825 */ /* 0x001fcc00078e000a */
[----:B------:R-:W1:Y:S02]  /*0300*/  LDG.E R9, desc[UR4][R8.64] ;  /* 0x0000000408097981 */ /* 0x000e64000c1e1900 */
[----:B-1----:R-:W-:-:S04]  /*0310*/  ISETP.GE.U32.AND P0, PT, R9, UR6, PT ;  /* 0x0000000609007c0c */ /* 0x002fc8000bf06070 */
[----:B--2---:R-:W-:-:S13]  /*0320*/  ISETP.LT.U32.OR P0, PT, R9, UR7, P0 ;  /* 0x0000000709007c0c */ /* 0x004fda0008701470 */
[----:B------:R-:W-:Y:S05]  /*0330*/  @P0 EXIT ;  /* 0x000000000000094d */ /* 0x000fea0003800000 */
[----:B------:R-:W0:Y:S01]  /*0340*/  LDCU UR6, c[0x0][0x38c] ;  /* 0x00007180ff0677ac */ /* 0x000e220008000800 */
[----:B------:R-:W-:-:S04]  /*0350*/  @P1 IMAD.MOV.U32 R5, RZ, RZ, R4 ;  /* 0x000000ffff051224 */ /* 0x000fc800078e0004 */
[----:B------:R-:W-:-:S05]  /*0360*/  IMAD.IADD R5, R9, 0x1, -R5 ;  /* 0x0000000109057824 */ /* 0x000fca00078e0a05 */
[----:B------:R-:W-:Y:S02]  /*0370*/  I2FP.F32.S32 R5, R5 ;  /* 0x0000000500057245 */ /* 0x000fe40000201400 */
[----:B0-----:R-:W-:-:S04]  /*0380*/  I2FP.F32.U32 R4, UR6 ;  /* 0x0000000600047c45 */ /* 0x001fc80008201000 */
[----:B------:R-:W-:-:S13]  /*0390*/  FSETP.GT.AND P0, PT, |R5|, R4, PT ;  /* 0x000000040500720b */ /* 0x000fda0003f04200 */
[----:B------:R-:W-:Y:S05]  /*03a0*/  @P0 EXIT ;  /* 0x000000000000094d */ /* 0x000fea0003800000 */
[----:B------:R-:W-:-:S04]  /*03b0*/  ISETP.NE.AND P0, PT, R0, 0x1, PT ;  /* 0x000000010000780c */ /* 0x000fc80003f05270 */
[----:B------:R-:W-:Y:S02]  /*03c0*/  SEL R7, R9, R6, !P0 ;  /* 0x0000000609077207 */ /* 0x000fe40004000000 */
[----:B------:R-:W-:-:S05]  /*03d0*/  SEL R6, R6, R9, !P0 ;  /* 0x0000000906067207 */ /* 0x000fca0004000000 */
[----:B------:R-:W-:Y:S01]  /*03e0*/  STG.E.64 desc[UR4][R2.64], R6 ;  /* 0x0000000602007986 */ /* 0x000fe2000c101b04 */
[----:B------:R-:W-:Y:S05]  /*03f0*/  EXIT ;  /* 0x000000000000794d */ /* 0x000fea0003800000 */
.L_x_0:
[----:B------:R-:W-:-:S00]  /*0400*/  BRA `(.L_x_0) ;  /* 0xfffffffc00fc7947 */ /* 0x000fc0000383ffff */
[----:B------:R-:W-:-:S00]  /*0410*/  NOP ;  /* 0x0000000000007918 */ /* 0x000fc00000000000 */
        /* <DEDUP_REMOVED lines=14> */
.L_x_17:


//--------------------- .text._harmonic_distance_filter --------------------------
	.section	.text._harmonic_distance_filter,"ax",@progbits
	.align	128
        .global         _harmonic_distance_filter
        .type           _harmonic_distance_filter,@function
        .size           _harmonic_distance_filter,(.L_x_16 - _harmonic_distance_filter)
        .other          _harmonic_distance_filter,@"STO_CUDA_ENTRY STV_DEFAULT"
_harmonic_distance_filter:
.text._harmonic_distance_filter:
        /* <DEDUP_REMOVED lines=12> */
[----:B--2---:R-:W-:-:S13]  /*00c0*/  ISETP.NE.AND P0, PT, R0, -0x1, PT ;  /* 0xffffffff0000780c */ /* 0x004fda0003f05270 */
[----:B------:R-:W-:Y:S05]  /*00d0*/  @!P0 EXIT ;  /* 0x000000000000894d */ /* 0x000fea0003800000 */
[----:B------:R-:W2:Y:S02]  /*00e0*/  LDG.E R2, desc[UR4][R2.64+0x4] ;  /* 0x0000040402027981 */ /* 0x000ea4000c1e1900 */
[----:B--2---:R-:W-:-:S13]  /*00f0*/  ISETP.NE.AND P0, PT, R2, -0x1, PT ;  /* 0xffffffff0200780c */ /* 0x004fda0003f05270 */
[----:B------:R-:W-:Y:S05]  /*0100*/  @!P0 EXIT ;  /* 0x000000000000894d */ /* 0x000fea0003800000 */
[----:B------:R-:W0:Y:S02]  /*0110*/  LDC.64 R4, c[0x0][0x3c0] ;  /* 0x0000f000ff047b82 */ /* 0x000e240000000a00 */
[----:B0-----:R-:W-:-:S05]  /*0120*/  IMAD.WIDE.U32 R4, R9, 0x8, R4 ;  /* 0x0000000809047825 */ /* 0x001fca00078e0004 */
[----:B------:R-:W2:Y:S02]  /*0130*/  LDG.E R13, desc[UR4][R4.64] ;  /* 0x00000004040d7981 */ /* 0x000ea4000c1e1900 */
[----:B--2---:R-:W-:-:S13]  /*0140*/  ISETP.NE.AND P0, PT, R13, -0x1, PT ;  /* 0xffffffff0d00780c */ /* 0x004fda0003f05270 */
[----:B------:R-:W-:Y:S05]  /*0150*/  @!P0 EXIT ;  /* 0x000000000000894d */ /* 0x000fea0003800000 */
[----:B------:R-:W2:Y:S02]  /*0160*/  LDG.E R3, desc[UR4][R4.64+0x4] ;  /* 0x0000040404037981 */ /* 0x000ea4000c1e1900 */
[----:B--2---:R-:W-:-:S13]  /*0170*/  ISETP.NE.AND P0, PT, R3, -0x1, PT ;  /* 0xffffffff0300780c */ /* 0x004fda0003f05270 */
[----:B------:R-:W-:Y:S05]  /*0180*/  @!P0 EXIT ;  /* 0x000000000000894d */ /* 0x000fea0003800000 */
[----:B------:R-:W0:Y:S01]  /*0190*/  LDC.64 R6, c[0x0][0x398] ;  /* 0x0000e600ff067b82 */ /* 0x000e220000000a00 */
[----:B------:R-:W-:Y:S01]  /*01a0*/  ISETP.NE.AND P0, PT, R0, R13, PT ;  /* 0x0000000d0000720c */ /* 0x000fe20003f05270 */
[----:B------:R-:W-:Y:S01]  /*01b0*/  BSSY.RECONVERGENT B0, `(.L_x_1) ;  /* 0x000008a000007945 */ /* 0x000fe20003800200 */
[----:B0-----:R-:W-:-:S11]  /*01c0*/  IMAD.WIDE.U32 R6, R9, 0x8, R6 ;  /* 0x0000000809067825 */ /* 0x001fd600078e0006 */
[----:B------:R-:W-:Y:S05]  /*01d0*/  @!P0 BRA `(.L_x_2) ;  /* 0x00000008001c8947 */ /* 0x000fea0003800000 */
[----:B------:R-:W0:Y:S08]  /*01e0*/  LDC.64 R10, c[0x0][0x3b0] ;  /* 0x0000ec00ff0a7b82 */ /* 0x000e300000000a00 */
[----:B------:R-:W1:Y:S01]  /*01f0*/  LDC.64 R24, c[0x0][0x3a8] ;  /* 0x0000ea00ff187b82 */ /* 0x000e620000000a00 */
[----:B0-----:R-:W-:-:S04]  /*0200*/  IMAD.WIDE R12, R13, 0x4, R10 ;  /* 0x000000040d0c7825 */ /* 0x001fc800078e020a */
[----:B------:R-:W-:Y:S02]  /*0210*/  IMAD.WIDE R10, R0, 0x4, R10 ;  /* 0x00000004000a7825 */ /* 0x000fe400078e020a */
[----:B------:R-:W1:Y:S04]  /*0220*/  LDG.E R13, desc[UR4][R12.64] ;  /* 0x000000040c0d7981 */ /* 0x000e68000c1e1900 */
[----:B------:R-:W2:Y:S01]  /*0230*/  LDG.E R11, desc[UR4][R10.64] ;  /* 0x000000040a0b7981 */ /* 0x000ea2000c1e1900 */
[----:B------:R-:W0:Y:S03]  /*0240*/  LDC.64 R28, c[0x0][0x3a0] ;  /* 0x0000e800ff1c7b82 */ /* 0x000e260000000a00 */
[----:B0-----:R-:W3:Y:S01]  /*0250*/  LDG.E.64 R22, desc[UR4][R28.64] ;  /* 0x000000041c167981 */ /* 0x001ee2000c1e1b00 */
[----:B-1----:R-:W-:-:S03]  /*0260*/  IMAD.WIDE.U32 R26, R13, 0x18, R24 ;  /* 0x000000180d1a7825 */ /* 0x002fc600078e0018 */
[----:B------:R-:W4:Y:S01]  /*0270*/  LDG.E.64 R12, desc[UR4][R28.64+0x10] ;  /* 0x000010041c0c7981 */ /* 0x000f22000c1e1b00 */
[----:B--2---:R-:W-:-:S03]  /*0280*/  IMAD.WIDE.U32 R24, R11, 0x18, R24 ;  /* 0x000000180b187825 */ /* 0x004fc600078e0018 */
[----:B------:R-:W2:Y:S04]  /*0290*/  LDG.E.64 R14, desc[UR4][R26.64] ;  /* 0x000000041a0e7981 */ /* 0x000ea8000c1e1b00 */
[----:B------:R-:W2:Y:S04]  /*02a0*/  LDG.E.64 R8, desc[UR4][R24.64] ;  /* 0x0000000418087981 */ /* 0x000ea8000c1e1b00 */
[----:B------:R-:W3:Y:S04]  /*02b0*/  LDG.E.64 R16, desc[UR4][R26.64+0x8] ;  /* 0x000008041a107981 */ /* 0x000ee8000c1e1b00 */
[----:B------:R-:W3:Y:S04]  /*02c0*/  LDG.E.64 R20, desc[UR4][R24.64+0x8] ;  /* 0x0000080418147981 */ /* 0x000ee8000c1e1b00 */
[----:B------:R0:W4:Y:S04]  /*02d0*/  LDG.E.64 R18, desc[UR4][R26.64+0x10] ;  /* 0x000010041a127981 */ /* 0x000128000c1e1b00 */
[----:B------:R-:W4:Y:S04]  /*02e0*/  LDG.E.64 R10, desc[UR4][R28.64+0x8] ;  /* 0x000008041c0a7981 */ /* 0x000f28000c1e1b00 */
[----:B------:R-:W4:Y:S01]  /*02f0*/  LDG.E.64 R24, desc[UR4][R24.64+0x10] ;  /* 0x0000100418187981 */ /* 0x000f22000c1e1b00 */
[----:B--2---:R-:W-:-:S03]  /*0300*/  DADD R14, R14, -R8 ;  /* 0x000000000e0e7229 */ /* 0x004fc60000000808 */
[----:B------:R1:W5:Y:S01]  /*0310*/  LDG.E.64 R8, desc[UR4][R6.64] ;  /* 0x0000000406087981 */ /* 0x000362000c1e1b00 */
[----:B---3--:R-:W-:-:S04]  /*0320*/  DADD R16, R16, -R20 ;  /* 0x0000000010107229 */ /* 0x008fc80000000814 */
[C-C-:B------:R-:W-:Y:S02]  /*0330*/  DADD R20, R14.reuse, -R22.reuse ;  /* 0x000000000e147229 */ /* 0x140fe40000000816 */
[----:B0-----:R-:W-:Y:S02]  /*0340*/  DADD R26, R14, R22 ;  /* 0x000000000e1a7229 */ /* 0x001fe40000000016 */
[----:B----4-:R-:W-:-:S06]  /*0350*/  DADD R18, R18, -R24 ;  /* 0x0000000012127229 */ /* 0x010fcc0000000818 */
[C---:B------:R-:W-:Y:S01]  /*0360*/  LOP3.LUT R21, R23.reuse, 0x80000000, R21, 0xb8, !PT ;  /* 0x8000000017157812 */ /* 0x040fe200078eb815 */
[C-C-:B------:R-:W-:Y:S01]  /*0370*/  DADD R24, R16.reuse, -R10.reuse ;  /* 0x0000000010187229 */ /* 0x140fe2000000080a */
[----:B------:R-:W-:Y:S01]  /*0380*/  LOP3.LUT R23, R23, 0x80000000, R27, 0xb8, !PT ;  /* 0x8000000017177812 */ /* 0x000fe200078eb81b */
[----:B------:R-:W-:Y:S01]  /*0390*/  DADD R26, R16, R10 ;  /* 0x00000000101a7229 */ /* 0x000fe2000000000a */
[----:B------:R-:W-:-:S03]  /*03a0*/  IMAD.MOV.U32 R20, RZ, RZ, R22 ;  /* 0x000000ffff147224 */ /* 0x000fc600078e0016 */
[----:B------:R-:W-:-:S04]  /*03b0*/  IMAD.MOV.U32 R24, RZ, RZ, R10 ;  /* 0x000000ffff187224 */ /* 0x000fc800078e000a */
[C---:B------:R-:W-:Y:S02]  /*03c0*/  LOP3.LUT R25, R11.reuse, 0x80000000, R25, 0xb8, !PT ;  /* 0x800000000b197812 */ /* 0x040fe400078eb819 */
[----:B------:R-:W-:Y:S01]  /*03d0*/  LOP3.LUT R11, R11, 0x80000000, R27, 0xb8, !PT ;  /* 0x800000000b0b7812 */ /* 0x000fe200078eb81b */
[----:B------:R-:W-:Y:S02]  /*03e0*/  DADD R20, R20, R22 ;  /* 0x0000000014147229 */ /* 0x000fe40000000016 */
[----:B------:R-:W-:-:S03]  /*03f0*/  DADD R22, R18, -R12 ;  /* 0x0000000012167229 */ /* 0x000fc6000000080c */
[----:B------:R-:W-:Y:S02]  /*0400*/  DADD R24, R24, R10 ;  /* 0x0000000018187229 */ /* 0x000fe4000000000a */
[----:B------:R-:W-:Y:S01]  /*0410*/  DADD R10, R18, R12 ;  /* 0x00000000120a7229 */ /* 0x000fe2000000000c */
[----:B------:R-:W-:-:S04]  /*0420*/  IMAD.MOV.U32 R22, RZ, RZ, R12 ;  /* 0x000000ffff167224 */ /* 0x000fc800078e000c */
[----:B------:R-:W-:Y:S01]  /*0430*/  LOP3.LUT R23, R13, 0x80000000, R23, 0xb8, !PT ;  /* 0x800000000d177812 */ /* 0x000fe200078eb817 */
[----:B------:R-:W-:-:S04]  /*0440*/  DADD R16, R16, -R24 ;  /* 0x0000000010107229 */ /* 0x000fc80000000818 */
[----:B------:R-:W-:Y:S01]  /*0450*/  LOP3.LUT R13, R13, 0x80000000, R11, 0xb8, !PT ;  /* 0x800000000d0d7812 */ /* 0x000fe200078eb80b */
[----:B------:R-:W-:-:S03]  /*0460*/  DADD R20, R14, -R20 ;  /* 0x000000000e147229 */ /* 0x000fc60000000814 */
[----:B------:R-:W-:Y:S02]  /*0470*/  DMUL R16, R16, R16 ;  /* 0x0000001010107228 */ /* 0x000fe40000000000 */
[----:B------:R-:W-:-:S06]  /*0480*/  DADD R12, R22, R12 ;  /* 0x00000000160c7229 */ /* 0x000fcc000000000c */
[----:B------:R-:W-:Y:S02]  /*0490*/  DFMA R16, R20, R20, R16 ;  /* 0x000000141410722b */ /* 0x000fe40000000010 */
[----:B------:R-:W-:-:S08]  /*04a0*/  DADD R12, R18, -R12 ;  /* 0x00000000120c7229 */ /* 0x000fd0000000080c */
[----:B------:R-:W-:-:S06]  /*04b0*/  DFMA R18, R12, R12, R16 ;  /* 0x0000000c0c12722b */ /* 0x000fcc0000000010 */
[----:B------:R-:W0:Y:S04]  /*04c0*/  MUFU.RSQ64H R13, R19 ;  /* 0x00000013000d7308 */ /* 0x000e280000001c00 */
[----:B------:R-:W-:Y:S01]  /*04d0*/  VIADD R12, R19, 0xfcb00000 ;  /* 0xfcb00000130c7836 */ /* 0x000fe20000000000 */
[----:B------:R-:W-:Y:S01]  /*04e0*/  MOV R14, 0x0 ;  /* 0x00000000000e7802 */ /* 0x000fe20000000f00 */
[----:B------:R-:W-:-:S04]  /*04f0*/  IMAD.MOV.U32 R15, RZ, RZ, 0x3fd80000 ;  /* 0x3fd80000ff0f7424 */ /* 0x000fc800078e00ff */
[----:B0-----:R-:W-:-:S08]  /*0500*/  DMUL R10, R12, R12 ;  /* 0x0000000c0c0a7228 */ /* 0x001fd00000000000 */
[----:B------:R-:W-:-:S08]  /*0510*/  DFMA R10, R18, -R10, 1 ;  /* 0x3ff00000120a742b */ /* 0x000fd0000000080a */
[----:B------:R-:W-:Y:S02]  /*0520*/  DFMA R14, R10, R14, 0.5 ;  /* 0x3fe000000a0e742b */ /* 0x000fe4000000000e */
[----:B------:R-:W-:-:S08]  /*0530*/  DMUL R10, R12, R10 ;  /* 0x0000000a0c0a7228 */ /* 0x000fd00000000000 */
[----:B------:R-:W-:Y:S01]  /*0540*/  DFMA R22, R14, R10, R12 ;  /* 0x0000000a0e16722b */ /* 0x000fe2000000000c */
[----:B------:R-:W-:-:S07]  /*0550*/  ISETP.GE.U32.AND P0, PT, R12, 0x7ca00000, PT ;  /* 0x7ca000000c00780c */ /* 0x000fce0003f06070 */
[----:B------:R-:W-:Y:S02]  /*0560*/  DMUL R14, R18, R22 ;  /* 0x00000016120e7228 */ /* 0x000fe40000000000 */
[----:B------:R-:W-:Y:S02]  /*0570*/  VIADD R11, R23, 0xfff00000 ;  /* 0xfff00000170b7836 */ /* 0x000fe40000000000 */
[----:B------:R-:W-:-:S04]  /*0580*/  IMAD.MOV.U32 R10, RZ, RZ, R22 ;  /* 0x000000ffff0a7224 */ /* 0x000fc800078e0016 */
[----:B------:R-:W-:Y:S01]  /*0590*/  DFMA R16, R14, -R14, R18 ;  /* 0x8000000e0e10722b */ /* 0x000fe20000000012 */
[----:B------:R-:W-:Y:S07]  /*05a0*/  BSSY.RECONVERGENT B1, `(.L_x_3) ;  /* 0x0000007000017945 */ /* 0x000fee0003800200 */
[----:B------:R-:W-:Y:S01]  /*05b0*/  DFMA R20, R16, R10, R14 ;  /* 0x0000000a1014722b */ /* 0x000fe2000000000e */
[----:B-1----:R-:W-:Y:S10]  /*05c0*/  @!P0 BRA `(.L_x_4) ;  /* 0x0000000000108947 */ /* 0x002ff40003800000 */
[----:B------:R-:W-:Y:S01]  /*05d0*/  MOV R20, R12 ;  /* 0x0000000c00147202 */ /* 0x000fe20000000f00 */
[----:B------:R-:W-:Y:S01]  /*05e0*/  IMAD.MOV.U32 R10, RZ, RZ, R22 ;  /* 0x000000ffff0a7224 */ /* 0x000fe200078e0016 */
[----:B------:R-:W-:-:S07]  /*05f0*/  MOV R12, 0x610 ;  /* 0x00000610000c7802 */ /* 0x000fce0000000f00 */
[----:B-----5:R-:W-:Y:S05]  /*0600*/  CALL.REL.NOINC `($__internal_0_$__cuda_sm20_dsqrt_rn_f64_mediumpath_v1) ;  /* 0x0000000c00407944 */ /* 0x020fea0003c00000 */
.L_x_4:
[----:B------:R-:W-:Y:S05]  /*0610*/  BSYNC.RECONVERGENT B1 ;  /* 0x0000000000017941 */ /* 0x000fea0003800200 */
.L_x_3:
[----:B------:R-:W0:Y:S01]  /*0620*/  LDCU.64 UR6, c[0x0][0x390] ;  /* 0x00007200ff0677ac */ /* 0x000e220008000a00 */
[----:B------:R-:W-:Y:S01]  /*0630*/  BSSY.RECONVERGENT B1, `(.L_x_5) ;  /* 0x000003f000017945 */ /* 0x000fe20003800200 */
[----:B------:R-:W1:Y:S01]  /*0640*/  LDCU.64 UR8, c[0x0][0x388] ;  /* 0x00007100ff0877ac */ /* 0x000e620008000a00 */
[----:B0-----:R-:W-:Y:S01]  /*0650*/  DADD R10, R20, -UR6 ;  /* 0x80000006140a7e29 */ /* 0x001fe20008000000 */
[----:B------:R-:W-:Y:S01]  /*0660*/  UMOV UR6, 0xfefa39ef ;  /* 0xfefa39ef00067882 */ /* 0x000fe20000000000 */
[----:B------:R-:W-:-:S06]  /*0670*/  UMOV UR7, 0x3fe62e42 ;  /* 0x3fe62e4200077882 */ /* 0x000fcc0000000000 */
[----:B-1----:R-:W-:-:S08]  /*0680*/  DMUL R10, R10, UR8 ;  /* 0x000000080a0a7c28 */ /* 0x002fd00008000000 */
[----:B------:R-:W-:Y:S01]  /*0690*/  DMUL R20, R10, -R20 ;  /* 0x800000140a147228 */ /* 0x000fe20000000000 */
[----:B------:R-:W-:Y:S02]  /*06a0*/  IMAD.MOV.U32 R10, RZ, RZ, 0x652b82fe ;  /* 0x652b82feff0a7424 */ /* 0x000fe400078e00ff */
[----:B------:R-:W-:-:S06]  /*06b0*/  IMAD.MOV.U32 R11, RZ, RZ, 0x3ff71547 ;  /* 0x3ff71547ff0b7424 */ /* 0x000fcc00078e00ff */
[----:B------:R-:W-:Y:S01]  /*06c0*/  DFMA R10, R20, R10, 6.75539944105574400000e+15 ;  /* 0x43380000140a742b */ /* 0x000fe2000000000a */
[----:B------:R-:W-:-:S07]  /*06d0*/  FSETP.GEU.AND P0, PT, |R21|, 4.1917929649353027344, PT ;  /* 0x4086232b1500780b */ /* 0x000fce0003f0e200 */
[----:B------:R-:W-:-:S08]  /*06e0*/  DADD R12, R10, -6.75539944105574400000e+15 ;  /* 0xc33800000a0c7429 */ /* 0x000fd00000000000 */
[----:B------:R-:W-:Y:S01]  /*06f0*/  DFMA R14, R12, -UR6, R20 ;  /* 0x800000060c0e7c2b */ /* 0x000fe20008000014 */
[----:B------:R-:W-:Y:S01]  /*0700*/  UMOV UR6, 0x3b39803f ;  /* 0x3b39803f00067882 */ /* 0x000fe20000000000 */
[----:B------:R-:W-:-:S06]  /*0710*/  UMOV UR7, 0x3c7abc9e ;  /* 0x3c7abc9e00077882 */ /* 0x000fcc0000000000 */
[----:B------:R-:W-:Y:S01]  /*0720*/  DFMA R12, R12, -UR6, R14 ;  /* 0x800000060c0c7c2b */ /* 0x000fe2000800000e */
[----:B------:R-:W-:Y:S01]  /*0730*/  UMOV UR6, 0x69ce2bdf ;  /* 0x69ce2bdf00067882 */ /* 0x000fe20000000000 */
[----:B------:R-:W-:Y:S01]  /*0740*/  IMAD.MOV.U32 R14, RZ, RZ, -0x35dec16 ;  /* 0xfca213eaff0e7424 */ /* 0x000fe200078e00ff */
[----:B------:R-:W-:Y:S01]  /*0750*/  UMOV UR7, 0x3e5ade15 ;  /* 0x3e5ade1500077882 */ /* 0x000fe20000000000 */
[----:B------:R-:W-:-:S06]  /*0760*/  IMAD.MOV.U32 R15, RZ, RZ, 0x3e928af3 ;  /* 0x3e928af3ff0f7424 */ /* 0x000fcc00078e00ff */
[----:B------:R-:W-:Y:S01]  /*0770*/  DFMA R14, R12, UR6, R14 ;  /* 0x000000060c0e7c2b */ /* 0x000fe2000800000e */
[----:B------:R-:W-:Y:S01]  /*0780*/  UMOV UR6, 0x62401315 ;  /* 0x6240131500067882 */ /* 0x000fe20000000000 */
[----:B------:R-:W-:-:S06]  /*0790*/  UMOV UR7, 0x3ec71dee ;  /* 0x3ec71dee00077882 */ /* 0x000fcc0000000000 */
[----:B------:R-:W-:Y:S01]  /*07a0*/  DFMA R14, R12, R14, UR6 ;  /* 0x000000060c0e7e2b */ /* 0x000fe2000800000e */
        /* <DEDUP_REMOVED lines=20> */
[----:B------:R-:W-:-:S08]  /*08f0*/  DFMA R14, R12, R14, UR6 ;  /* 0x000000060c0e7e2b */ /* 0x000fd0000800000e */
[----:B------:R-:W-:-:S08]  /*0900*/  DFMA R14, R12, R14, 1 ;  /* 0x3ff000000c0e742b */ /* 0x000fd0000000000e */
[----:B------:R-:W-:-:S10]  /*0910*/  DFMA R14, R12, R14, 1 ;  /* 0x3ff000000c0e742b */ /* 0x000fd4000000000e */
[----:B------:R-:W-:Y:S01]  /*0920*/  LEA R13, R10, R15, 0x14 ;  /* 0x0000000f0a0d7211 */ /* 0x000fe200078ea0ff */
[----:B------:R-:W-:Y:S01]  /*0930*/  IMAD.MOV.U32 R12, RZ, RZ, R14 ;  /* 0x000000ffff0c7224 */ /* 0x000fe200078e000e */
[----:B------:R-:W-:Y:S06]  /*0940*/  @!P0 BRA `(.L_x_6) ;  /* 0x0000000000348947 */ /* 0x000fec0003800000 */
[----:B------:R-:W-:Y:S01]  /*0950*/  FSETP.GEU.AND P1, PT, |R21|, 4.2275390625, PT ;  /* 0x408748001500780b */ /* 0x000fe20003f2e200 */
[C---:B------:R-:W-:Y:S02]  /*0960*/  DADD R12, R20.reuse, +INF ;  /* 0x7ff00000140c7429 */ /* 0x040fe40000000000 */
[----:B------:R-:W-:-:S08]  /*0970*/  DSETP.GEU.AND P0, PT, R20, RZ, PT ;  /* 0x000000ff1400722a */ /* 0x000fd00003f0e000 */
[----:B------:R-:W-:Y:S02]  /*0980*/  FSEL R12, R12, RZ, P0 ;  /* 0x000000ff0c0c7208 */ /* 0x000fe40000000000 */
[----:B------:R-:W-:Y:S02]  /*0990*/  @!P1 LEA.HI R11, R10, R10, RZ, 0x1 ;  /* 0x0000000a0a0b9211 */ /* 0x000fe400078f08ff */
[----:B------:R-:W-:Y:S02]  /*09a0*/  FSEL R13, R13, RZ, P0 ;  /* 0x000000ff0d0d7208 */ /* 0x000fe40000000000 */
[----:B------:R-:W-:-:S05]  /*09b0*/  @!P1 SHF.R.S32.HI R11, RZ, 0x1, R11 ;  /* 0x00000001ff0b9819 */ /* 0x000fca000001140b */
[----:B------:R-:W-:Y:S02]  /*09c0*/  @!P1 IMAD.IADD R10, R10, 0x1, -R11 ;  /* 0x000000010a0a9824 */ /* 0x000fe400078e0a0b */
[----:B------:R-:W-:-:S03]  /*09d0*/  @!P1 IMAD R11, R11, 0x100000, R15 ;  /* 0x001000000b0b9824 */ /* 0x000fc600078e020f */
[----:B------:R-:W-:Y:S01]  /*09e0*/  @!P1 LEA R15, R10, 0x3ff00000, 0x14 ;  /* 0x3ff000000a0f9811 */ /* 0x000fe200078ea0ff */
[----:B------:R-:W-:Y:S01]  /*09f0*/  @!P1 IMAD.MOV.U32 R10, RZ, RZ, R14 ;  /* 0x000000ffff0a9224 */ /* 0x000fe200078e000e */
[----:B------:R-:W-:-:S06]  /*0a00*/  @!P1 MOV R14, RZ ;  /* 0x000000ff000e9202 */ /* 0x000fcc0000000f00 */
[----:B------:R-:W-:-:S11]  /*0a10*/  @!P1 DMUL R12, R10, R14 ;  /* 0x0000000e0a0c9228 */ /* 0x000fd60000000000 */
.L_x_6:
[----:B------:R-:W-:Y:S05]  /*0a20*/  BSYNC.RECONVERGENT B1 ;  /* 0x0000000000017941 */ /* 0x000fea0003800200 */
.L_x_5:
[----:B-----5:R-:W-:-:S14]  /*0a30*/  DSETP.GT.AND P0, PT, R8, R12, PT ;  /* 0x0000000c0800722a */ /* 0x020fdc0003f04000 */
[----:B------:R0:W-:Y:S02]  /*0a40*/  @P0 STG.E desc[UR4][R4.64], R0 ;  /* 0x0000000004000986 */ /* 0x0001e4000c101904 */
.L_x_2:
[----:B------:R-:W-:Y:S05]  /*0a50*/  BSYNC.RECONVERGENT B0 ;  /* 0x0000000000007941 */ /* 0x000fea0003800200 */
.L_x_1:
[----:B------:R-:W-:-:S13]  /*0a60*/  ISETP.NE.AND P0, PT, R2, R3, PT ;  /* 0x000000030200720c */ /* 0x000fda0003f05270 */
[----:B------:R-:W-:Y:S05]  /*0a70*/  @!P0 EXIT ;  /* 0x000000000000894d */ /* 0x000fea0003800000 */
[----:B------:R-:W1:Y:S01]  /*0a80*/  LDC.64 R10, c[0x0][0x3b0] ;  /* 0x0000ec00ff0a7b82 */ /* 0x000e620000000a00 */
[----:B------:R-:W5:Y:S07]  /*0a90*/  LDG.E.64 R6, desc[UR4][R6.64] ;  /* 0x0000000406067981 */ /* 0x000f6e000c1e1b00 */
[----:B------:R-:W2:Y:S01]  /*0aa0*/  LDC.64 R16, c[0x0][0x3a8] ;  /* 0x0000ea00ff107b82 */ /* 0x000ea20000000a00 */
[----:B-1----:R-:W-:-:S04]  /*0ab0*/  IMAD.WIDE R12, R3, 0x4, R10 ;  /* 0x00000004030c7825 */ /* 0x002fc800078e020a */
[----:B------:R-:W-:Y:S02]  /*0ac0*/  IMAD.WIDE R10, R2, 0x4, R10 ;  /* 0x00000004020a7825 */ /* 0x000fe400078e020a */
[----:B------:R-:W2:Y:S04]  /*0ad0*/  LDG.E R13, desc[UR4][R12.64] ;  /* 0x000000040c0d7981 */ /* 0x000ea8000c1e1900 */
[----:B------:R-:W3:Y:S01]  /*0ae0*/  LDG.E R11, desc[UR4][R10.64] ;  /* 0x000000040a0b7981 */ /* 0x000ee2000c1e1900 */
[----:B------:R-:W1:Y:S03]  /*0af0*/  LDC.64 R26, c[0x0][0x3a0] ;  /* 0x0000e800ff1a7b82 */ /* 0x000e660000000a00 */
[----:B-1----:R-:W4:Y:S01]  /*0b00*/  LDG.E.64 R8, desc[UR4][R26.64+0x8] ;  /* 0x000008041a087981 */ /* 0x002f22000c1e1b00 */
[----:B--2---:R-:W-:-:S03]  /*0b10*/  IMAD.WIDE.U32 R28, R13, 0x18, R16 ;  /* 0x000000180d1c7825 */ /* 0x004fc600078e0010 */
[----:B------:R-:W2:Y:S01]  /*0b20*/  LDG.E.64 R12, desc[UR4][R26.64+0x10] ;  /* 0x000010041a0c7981 */ /* 0x000ea2000c1e1b00 */
[----:B---3--:R-:W-:-:S03]  /*0b30*/  IMAD.WIDE.U32 R16, R11, 0x18, R16 ;  /* 0x000000180b107825 */ /* 0x008fc600078e0010 */
[----:B------:R-:W3:Y:S04]  /*0b40*/  LDG.E.64 R18, desc[UR4][R28.64+0x8] ;  /* 0x000008041c127981 */ /* 0x000ee8000c1e1b00 */
[----:B------:R-:W3:Y:S04]  /*0b50*/  LDG.E.64 R24, desc[UR4][R16.64+0x8] ;  /* 0x0000080410187981 */ /* 0x000ee8000c1e1b00 */
[----:B------:R-:W4:Y:S04]  /*0b60*/  LDG.E.64 R20, desc[UR4][R28.64] ;  /* 0x000000041c147981 */ /* 0x000f28000c1e1b00 */
[----:B------:R-:W4:Y:S04]  /*0b70*/  LDG.E.64 R22, desc[UR4][R16.64] ;  /* 0x0000000410167981 */ /* 0x000f28000c1e1b00 */
[----:B------:R1:W2:Y:S04]  /*0b80*/  LDG.E.64 R14, desc[UR4][R28.64+0x10] ;  /* 0x000010041c0e7981 */ /* 0x0002a8000c1e1b00 */
[----:B------:R-:W2:Y:S04]  /*0b90*/  LDG.E.64 R10, desc[UR4][R26.64] ;  /* 0x000000041a0a7981 */ /* 0x000ea8000c1e1b00 */
[----:B------:R-:W2:Y:S01]  /*0ba0*/  LDG.E.64 R16, desc[UR4][R16.64+0x10] ;  /* 0x0000100410107981 */ /* 0x000ea2000c1e1b00 */
[----:B------:R-:W-:Y:S01]  /*0bb0*/  BSSY.RECONVERGENT B0, `(.L_x_7) ;  /* 0x0000030000007945 */ /* 0x000fe20003800200 */
[----:B---3--:R-:W-:-:S02]  /*0bc0*/  DADD R18, R18, -R24 ;  /* 0x0000000012127229 */ /* 0x008fc40000000818 */
[----:B----4-:R-:W-:-:S06]  /*0bd0*/  DADD R20, R20, -R22 ;  /* 0x0000000014147229 */ /* 0x010fcc0000000816 */
[C-C-:B-1----:R-:W-:Y:S02]  /*0be0*/  DADD R28, R18.reuse, -R8.reuse ;  /* 0x00000000121c7229 */ /* 0x142fe40000000808 */
[----:B------:R-:W-:Y:S02]  /*0bf0*/  DADD R22, R18, R8 ;  /* 0x0000000012167229 */ /* 0x000fe40000000008 */
[----:B--2---:R-:W-:Y:S02]  /*0c00*/  DADD R24, R20, -R10 ;  /* 0x0000000014187229 */ /* 0x004fe4000000080a */
[----:B------:R-:W-:Y:S02]  /*0c10*/  DADD R14, R14, -R16 ;  /* 0x000000000e0e7229 */ /* 0x000fe40000000810 */
[----:B------:R-:W-:Y:S02]  /*0c20*/  DADD R16, R20, R10 ;  /* 0x0000000014107229 */ /* 0x000fe4000000000a */
[C---:B------:R-:W-:Y:S01]  /*0c30*/  LOP3.LUT R29, R9.reuse, 0x80000000, R29, 0xb8, !PT ;  /* 0x80000000091d7812 */ /* 0x040fe200078eb81d */
[----:B------:R-:W-:Y:S01]  /*0c40*/  IMAD.MOV.U32 R28, RZ, RZ, R8 ;  /* 0x000000ffff1c7224 */ /* 0x000fe200078e0008 */
[----:B------:R-:W-:-:S02]  /*0c50*/  LOP3.LUT R9, R9, 0x80000000, R23, 0xb8, !PT ;  /* 0x8000000009097812 */ /* 0x000fc400078eb817 */
[C---:B------:R-:W-:Y:S01]  /*0c60*/  LOP3.LUT R25, R11.reuse, 0x80000000, R25, 0xb8, !PT ;  /* 0x800000000b197812 */ /* 0x040fe200078eb819 */
[----:B------:R-:W-:Y:S01]  /*0c70*/  DADD R22, R14, -R12 ;  /* 0x000000000e167229 */ /* 0x000fe2000000080c */
[----:B------:R-:W-:Y:S02]  /*0c80*/  IMAD.MOV.U32 R24, RZ, RZ, R10 ;  /* 0x000000ffff187224 */ /* 0x000fe400078e000a */
[----:B------:R-:W-:Y:S01]  /*0c90*/  DADD R8, R28, R8 ;  /* 0x000000001c087229 */ /* 0x000fe20000000008 */
[----:B------:R-:W-:Y:S01]  /*0ca0*/  LOP3.LUT R11, R11, 0x80000000, R17, 0xb8, !PT ;  /* 0x800000000b0b7812 */ /* 0x000fe200078eb811 */
[----:B------:R-:W-:Y:S01]  /*0cb0*/  DADD R16, R14, R12 ;  /* 0x000000000e107229 */ /* 0x000fe2000000000c */
[----:B------:R-:W-:-:S04]  /*0cc0*/  IMAD.MOV.U32 R22, RZ, RZ, R12 ;  /* 0x000000ffff167224 */ /* 0x000fc800078e000c */
[----:B------:R-:W-:Y:S01]  /*0cd0*/  DADD R10, R24, R10 ;  /* 0x00000000180a7229 */ /* 0x000fe2000000000a */
[----:B------:R-:W-:Y:S01]  /*0ce0*/  LOP3.LUT R23, R13, 0x80000000, R23, 0xb8, !PT ;  /* 0x800000000d177812 */ /* 0x000fe200078eb817 */
[----:B------:R-:W-:-:S03]  /*0cf0*/  DADD R8, R18, -R8 ;  /* 0x0000000012087229 */ /* 0x000fc60000000808 */
[----:B------:R-:W-:-:S03]  /*0d00*/  LOP3.LUT R13, R13, 0x80000000, R17, 0xb8, !PT ;  /* 0x800000000d0d7812 */ /* 0x000fc600078eb811 */
[----:B------:R-:W-:Y:S02]  /*0d10*/  DADD R10, R20, -R10 ;  /* 0x00000000140a7229 */ /* 0x000fe4000000080a */
[----:B------:R-:W-:Y:S02]  /*0d20*/  DMUL R8, R8, R8 ;  /* 0x0000000808087228 */ /* 0x000fe40000000000 */
[----:B------:R-:W-:-:S06]  /*0d30*/  DADD R12, R22, R12 ;  /* 0x00000000160c7229 */ /* 0x000fcc000000000c */
[----:B------:R-:W-:Y:S02]  /*0d40*/  DFMA R8, R10, R10, R8 ;  /* 0x0000000a0a08722b */ /* 0x000fe40000000008 */
[----:B------:R-:W-:-:S08]  /*0d50*/  DADD R12, R14, -R12 ;  /* 0x000000000e0c7229 */ /* 0x000fd0000000080c */
[----:B------:R-:W-:-:S06]  /*0d60*/  DFMA R18, R12, R12, R8 ;  /* 0x0000000c0c12722b */ /* 0x000fcc0000000008 */
[----:B------:R-:W1:Y:S04]  /*0d70*/  MUFU.RSQ64H R9, R19 ;  /* 0x0000001300097308 */ /* 0x000e680000001c00 */
[----:B------:R-:W-:Y:S01]  /*0d80*/  VIADD R8, R19, 0xfcb00000 ;  /* 0xfcb0000013087836 */ /* 0x000fe20000000000 */
[----:B------:R-:W-:Y:S01]  /*0d90*/  MOV R12, 0x0 ;  /* 0x00000000000c7802 */ /* 0x000fe20000000f00 */
[----:B------:R-:W-:-:S04]  /*0da0*/  IMAD.MOV.U32 R13, RZ, RZ, 0x3fd80000 ;  /* 0x3fd80000ff0d7424 */ /* 0x000fc800078e00ff */
[----:B-1----:R-:W-:-:S08]  /*0db0*/  DMUL R10, R8, R8 ;  /* 0x00000008080a7228 */ /* 0x002fd00000000000 */
        /* <DEDUP_REMOVED lines=8> */
[----:B------:R-:W-:-:S08]  /*0e40*/  DFMA R16, R14, -R14, R18 ;  /* 0x8000000e0e10722b */ /* 0x000fd00000000012 */
[----:B------:R-:W-:Y:S01]  /*0e50*/  DFMA R20, R16, R10, R14 ;  /* 0x0000000a1014722b */ /* 0x000fe2000000000e */
[----:B------:R-:W-:Y:S10]  /*0e60*/  @!P0 BRA `(.L_x_8) ;  /* 0x0000000000108947 */ /* 0x000ff40003800000 */
[----:B------:R-:W-:Y:S01]  /*0e70*/  MOV R10, R12 ;  /* 0x0000000c000a7202 */ /* 0x000fe20000000f00 */
[----:B------:R-:W-:Y:S01]  /*0e80*/  IMAD.MOV.U32 R20, RZ, RZ, R8 ;  /* 0x000000ffff147224 */ /* 0x000fe200078e0008 */
[----:B------:R-:W-:-:S07]  /*0e90*/  MOV R12, 0xeb0 ;  /* 0x00000eb0000c7802 */ /* 0x000fce0000000f00 */
[----:B0----5:R-:W-:Y:S05]  /*0ea0*/  CALL.REL.NOINC `($__internal_0_$__cuda_sm20_dsqrt_rn_f64_mediumpath_v1) ;  /* 0x0000000400187944 */ /* 0x021fea0003c00000 */
.L_x_8:
[----:B------:R-:W-:Y:S05]  /*0eb0*/  BSYNC.RECONVERGENT B0 ;  /* 0x0000000000007941 */ /* 0x000fea0003800200 */
.L_x_7:
[----:B------:R-:W1:Y:S01]  /*0ec0*/  LDCU.64 UR6, c[0x0][0x390] ;  /* 0x00007200ff0677ac */ /* 0x000e620008000a00 */
[----:B------:R-:W-:Y:S01]  /*0ed0*/  IMAD.MOV.U32 R10, RZ, RZ, 0x652b82fe ;  /* 0x652b82feff0a7424 */ /* 0x000fe200078e00ff */
[----:B------:R-:W-:Y:S01]  /*0ee0*/  BSSY.RECONVERGENT B0, `(.L_x_9) ;  /* 0x000003e000007945 */ /* 0x000fe20003800200 */
[----:B------:R-:W-:Y:S01]  /*0ef0*/  IMAD.MOV.U32 R11, RZ, RZ, 0x3ff71547 ;  /* 0x3ff71547ff0b7424 */ /* 0x000fe200078e00ff */
[----:B------:R-:W2:Y:S01]  /*0f00*/  LDCU.64 UR8, c[0x0][0x388] ;  /* 0x00007100ff0877ac */ /* 0x000ea20008000a00 */
[----:B-1----:R-:W-:Y:S01]  /*0f10*/  DADD R8, R20, -UR6 ;  /* 0x8000000614087e29 */ /* 0x002fe20008000000 */
[----:B------:R-:W-:Y:S01]  /*0f20*/  UMOV UR6, 0xfefa39ef ;  /* 0xfefa39ef00067882 */ /* 0x000fe20000000000 */
[----:B------:R-:W-:-:S06]  /*0f30*/  UMOV UR7, 0x3fe62e42 ;  /* 0x3fe62e4200077882 */ /* 0x000fcc0000000000 */
[----:B--2---:R-:W-:-:S08]  /*0f40*/  DMUL R8, R8, UR8 ;  /* 0x0000000808087c28 */ /* 0x004fd00008000000 */
[----:B------:R-:W-:-:S08]  /*0f50*/  DMUL R8, R8, -R20 ;  /* 0x8000001408087228 */ /* 0x000fd00000000000 */
[----:B------:R-:W-:Y:S02]  /*0f60*/  DFMA R10, R8, R10, 6.75539944105574400000e+15 ;  /* 0x43380000080a742b */ /* 0x000fe4000000000a */
[----:B------:R-:W-:-:S06]  /*0f70*/  FSETP.GEU.AND P0, PT, |R9|, 4.1917929649353027344, PT ;  /* 0x4086232b0900780b */ /* 0x000fcc0003f0e200 */
[----:B------:R-:W-:-:S08]  /*0f80*/  DADD R12, R10, -6.75539944105574400000e+15 ;  /* 0xc33800000a0c7429 */ /* 0x000fd00000000000 */
[----:B------:R-:W-:Y:S01]  /*0f90*/  DFMA R14, R12, -UR6, R8 ;  /* 0x800000060c0e7c2b */ /* 0x000fe20008000008 */
[----:B------:R-:W-:Y:S01]  /*0fa0*/  UMOV UR6, 0x3b39803f ;  /* 0x3b39803f00067882 */ /* 0x000fe20000000000 */
[----:B------:R-:W-:-:S06]  /*0fb0*/  UMOV UR7, 0x3c7abc9e ;  /* 0x3c7abc9e00077882 */ /* 0x000fcc0000000000 */
[----:B------:R-:W-:Y:S01]  /*0fc0*/  DFMA R12, R12, -UR6, R14 ;  /* 0x800000060c0c7c2b */ /* 0x000fe2000800000e */
[----:B------:R-:W-:Y:S01]  /*0fd0*/  UMOV UR6, 0x69ce2bdf ;  /* 0x69ce2bdf00067882 */ /* 0x000fe20000000000 */
[----:B------:R-:W-:Y:S01]  /*0fe0*/  MOV R14, 0xfca213ea ;  /* 0xfca213ea000e7802 */ /* 0x000fe20000000f00 */
[----:B------:R-:W-:Y:S01]  /*0ff0*/  IMAD.MOV.U32 R15, RZ, RZ, 0x3e928af3 ;  /* 0x3e928af3ff0f7424 */ /* 0x000fe200078e00ff */
[----:B------:R-:W-:-:S05]  /*1000*/  UMOV UR7, 0x3e5ade15 ;  /* 0x3e5ade1500077882 */ /* 0x000fca0000000000 */
        /* <DEDUP_REMOVED lines=27> */
[----:B------:R-:W-:Y:S02]  /*11c0*/  IMAD R13, R10, 0x100000, R15 ;  /* 0x001000000a0d7824 */ /* 0x000fe400078e020f */
[----:B------:R-:W-:Y:S01]  /*11d0*/  IMAD.MOV.U32 R12, RZ, RZ, R14 ;  /* 0x000000ffff0c7224 */ /* 0x000fe200078e000e */
[----:B------:R-:W-:Y:S06]  /*11e0*/  @!P0 BRA `(.L_x_10) ;  /* 0x0000000000348947 */ /* 0x000fec0003800000 */
[----:B------:R-:W-:Y:S01]  /*11f0*/  FSETP.GEU.AND P1, PT, |R9|, 4.2275390625, PT ;  /* 0x408748000900780b */ /* 0x000fe20003f2e200 */
[C---:B------:R-:W-:Y:S02]  /*1200*/  DADD R12, R8.reuse, +INF ;  /* 0x7ff00000080c7429 */ /* 0x040fe40000000000 */
[----:B------:R-:W-:-:S08]  /*1210*/  DSETP.GEU.AND P0, PT, R8, RZ, PT ;  /* 0x000000ff0800722a */ /* 0x000fd00003f0e000 */
[----:B------:R-:W-:Y:S02]  /*1220*/  FSEL R12, R12, RZ, P0 ;  /* 0x000000ff0c0c7208 */ /* 0x000fe40000000000 */
[----:B0-----:R-:W-:Y:S01]  /*1230*/  @!P1 LEA.HI R0, R10, R10, RZ, 0x1 ;  /* 0x0000000a0a009211 */ /* 0x001fe200078f08ff */
[----:B------:R-:W-:Y:S01]  /*1240*/  @!P1 IMAD.MOV.U32 R8, RZ, RZ, R14 ;  /* 0x000000ffff089224 */ /* 0x000fe200078e000e */
[----:B------:R-:W-:Y:S02]  /*1250*/  FSEL R13, R13, RZ, P0 ;  /* 0x000000ff0d0d7208 */ /* 0x000fe40000000000 */
[----:B------:R-:W-:-:S04]  /*1260*/  @!P1 SHF.R.S32.HI R9, RZ, 0x1, R0 ;  /* 0x00000001ff099819 */ /* 0x000fc80000011400 */
[----:B------:R-:W-:Y:S01]  /*1270*/  @!P1 IADD3 R10, PT, PT, R10, -R9, RZ ;  /* 0x800000090a0a9210 */ /* 0x000fe20007ffe0ff */
[----:B------:R-:W-:-:S03]  /*1280*/  @!P1 IMAD R9, R9, 0x100000, R15 ;  /* 0x0010000009099824 */ /* 0x000fc600078e020f */
[----:B------:R-:W-:Y:S01]  /*1290*/  @!P1 LEA R11, R10, 0x3ff00000, 0x14 ;  /* 0x3ff000000a0b9811 */ /* 0x000fe200078ea0ff */
[----:B------:R-:W-:-:S06]  /*12a0*/  @!P1 IMAD.MOV.U32 R10, RZ, RZ, RZ ;  /* 0x000000ffff0a9224 */ /* 0x000fcc00078e00ff */
[----:B------:R-:W-:-:S11]  /*12b0*/  @!P1 DMUL R12, R8, R10 ;  /* 0x0000000a080c9228 */ /* 0x000fd60000000000 */
.L_x_10:
[----:B------:R-:W-:Y:S05]  /*12c0*/  BSYNC.RECONVERGENT B0 ;  /* 0x0000000000007941 */ /* 0x000fea0003800200 */
.L_x_9:
[----:B-----5:R-:W-:-:S14]  /*12d0*/  DSETP.GT.AND P0, PT, R6, R12, PT ;  /* 0x0000000c0600722a */ /* 0x020fdc0003f04000 */
[----:B------:R-:W-:Y:S05]  /*12e0*/  @!P0 EXIT ;  /* 0x000000000000894d */ /* 0x000fea0003800000 */
[----:B------:R-:W-:Y:S01]  /*12f0*/  STG.E desc[UR4][R4.64+0x4], R2 ;  /* 0x0000040204007986 */ /* 0x000fe2000c101904 */
[----:B------:R-:W-:Y:S05]  /*1300*/  EXIT ;  /* 0x000000000000794d */ /* 0x000fea0003800000 */
        .weak           $__internal_0_$__cuda_sm20_dsqrt_rn_f64_mediumpath_v1
        .type           $__internal_0_$__cuda_sm20_dsqrt_rn_f64_mediumpath_v1,@function
        .size           $__internal_0_$__cuda_sm20_dsqrt_rn_f64_mediumpath_v1,(.L_x_16 - $__internal_0_$__cuda_sm20_dsqrt_rn_f64_mediumpath_v1)
$__internal_0_$__cuda_sm20_dsqrt_rn_f64_mediumpath_v1:
[----:B------:R-:W-:Y:S01]  /*1310*/  ISETP.GE.U32.AND P0, PT, R20, -0x3400000, PT ;  /* 0xfcc000001400780c */ /* 0x000fe20003f06070 */
[----:B------:R-:W-:-:S12]  /*1320*/  BSSY.RECONVERGENT B2, `(.L_x_11) ;  /* 0x0000023000027945 */ /* 0x000fd80003800200 */
[----:B------:R-:W-:Y:S05]  /*1330*/  @!P0 BRA `(.L_x_12) ;  /* 0x0000000000208947 */ /* 0x000fea0003800000 */
[----:B------:R-:W-:-:S10]  /*1340*/  DFMA.RM R16, R16, R10, R14 ;  /* 0x0000000a1010722b */ /* 0x000fd4000000400e */
[----:B------:R-:W-:-:S04]  /*1350*/  IADD3 R10, P0, PT, R16, 0x1, RZ ;  /* 0x00000001100a7810 */ /* 0x000fc80007f1e0ff */
[----:B------:R-:W-:-:S06]  /*1360*/  IADD3.X R11, PT, PT, RZ, R17, RZ, P0, !PT ;  /* 0x00000011ff0b7210 */ /* 0x000fcc00007fe4ff */
[----:B------:R-:W-:-:S08]  /*1370*/  DFMA.RP R18, -R16, R10, R18 ;  /* 0x0000000a1012722b */ /* 0x000fd00000008112 */
[----:B------:R-:W-:-:S06]  /*1380*/  DSETP.GT.AND P0, PT, R18, RZ, PT ;  /* 0x000000ff1200722a */ /* 0x000fcc0003f04000 */
[----:B------:R-:W-:Y:S02]  /*1390*/  FSEL R10, R10, R16, P0 ;  /* 0x000000100a0a7208 */ /* 0x000fe40000000000 */
[----:B------:R-:W-:Y:S01]  /*13a0*/  FSEL R11, R11, R17, P0 ;  /* 0x000000110b0b7208 */ /* 0x000fe20000000000 */
[----:B------:R-:W-:Y:S06]  /*13b0*/  BRA `(.L_x_13) ;  /* 0x0000000000647947 */ /* 0x000fec0003800000 */
.L_x_12:
[----:B------:R-:W-:-:S14]  /*13c0*/  DSETP.NE.AND P0, PT, R18, RZ, PT ;  /* 0x000000ff1200722a */ /* 0x000fdc0003f05000 */
[----:B------:R-:W-:Y:S05]  /*13d0*/  @!P0 BRA `(.L_x_14) ;  /* 0x0000000000588947 */ /* 0x000fea0003800000 */
[----:B------:R-:W-:-:S13]  /*13e0*/  ISETP.GE.AND P0, PT, R19, RZ, PT ;  /* 0x000000ff1300720c */ /* 0x000fda0003f06270 */
[----:B------:R-:W-:Y:S02]  /*13f0*/  @!P0 IMAD.MOV.U32 R10, RZ, RZ, 0x0 ;  /* 0x00000000ff0a8424 */ /* 0x000fe400078e00ff */
[----:B------:R-:W-:Y:S01]  /*1400*/  @!P0 IMAD.MOV.U32 R11, RZ, RZ, -0x80000 ;  /* 0xfff80000ff0b8424 */ /* 0x000fe200078e00ff */
[----:B------:R-:W-:Y:S06]  /*1410*/  @!P0 BRA `(.L_x_13) ;  /* 0x00000000004c8947 */ /* 0x000fec0003800000 */
[----:B------:R-:W-:-:S13]  /*1420*/  ISETP.GT.AND P0, PT, R19, 0x7fefffff, PT ;  /* 0x7fefffff1300780c */ /* 0x000fda0003f04270 */
[----:B------:R-:W-:Y:S05]  /*1430*/  @P0 BRA `(.L_x_14) ;  /* 0x0000000000400947 */ /* 0x000fea0003800000 */
[----:B------:R-:W-:Y:S01]  /*1440*/  DMUL R18, R18, 8.11296384146066816958e+31 ;  /* 0x4690000012127828 */ /* 0x000fe20000000000 */
[----:B------:R-:W-:Y:S01]  /*1450*/  IMAD.MOV.U32 R10, RZ, RZ, RZ ;  /* 0x000000ffff0a7224 */ /* 0x000fe200078e00ff */
[----:B------:R-:W-:Y:S01]  /*1460*/  MOV R16, 0x0 ;  /* 0x0000000000107802 */ /* 0x000fe20000000f00 */
[----:B------:R-:W-:-:S03]  /*1470*/  IMAD.MOV.U32 R17, RZ, RZ, 0x3fd80000 ;  /* 0x3fd80000ff117424 */ /* 0x000fc600078e00ff */
[----:B------:R-:W0:Y:S02]  /*1480*/  MUFU.RSQ64H R11, R19 ;  /* 0x00000013000b7308 */ /* 0x000e240000001c00 */
[----:B0-----:R-:W-:-:S08]  /*1490*/  DMUL R14, R10, R10 ;  /* 0x0000000a0a0e7228 */ /* 0x001fd00000000000 */
[----:B------:R-:W-:-:S08]  /*14a0*/  DFMA R14, R18, -R14, 1 ;  /* 0x3ff00000120e742b */ /* 0x000fd0000000080e */
[----:B------:R-:W-:Y:S02]  /*14b0*/  DFMA R16, R14, R16, 0.5 ;  /* 0x3fe000000e10742b */ /* 0x000fe40000000010 */
[----:B------:R-:W-:-:S08]  /*14c0*/  DMUL R14, R10, R14 ;  /* 0x0000000e0a0e7228 */ /* 0x000fd00000000000 */
[----:B------:R-:W-:-:S08]  /*14d0*/  DFMA R14, R16, R14, R10 ;  /* 0x0000000e100e722b */ /* 0x000fd0000000000a */
[----:B------:R-:W-:Y:S02]  /*14e0*/  DMUL R10, R18, R14 ;  /* 0x0000000e120a7228 */ /* 0x000fe40000000000 */
[----:B------:R-:W-:-:S06]  /*14f0*/  VIADD R15, R15, 0xfff00000 ;  /* 0xfff000000f0f7836 */ /* 0x000fcc0000000000 */
[----:B------:R-:W-:-:S08]  /*1500*/  DFMA R16, R10, -R10, R18 ;  /* 0x8000000a0a10722b */ /* 0x000fd00000000012 */
[----:B------:R-:W-:-:S10]  /*1510*/  DFMA R10, R14, R16, R10 ;  /* 0x000000100e0a722b */ /* 0x000fd4000000000a */
[----:B------:R-:W-:Y:S01]  /*1520*/  VIADD R11, R11, 0xfcb00000 ;  /* 0xfcb000000b0b7836 */ /* 0x000fe20000000000 */
[----:B------:R-:W-:Y:S06]  /*1530*/  BRA `(.L_x_13) ;  /* 0x0000000000047947 */ /* 0x000fec0003800000 */
.L_x_14:
[----:B------:R-:W-:-:S11]  /*1540*/  DADD R10, R18, R18 ;  /* 0x00000000120a7229 */ /* 0x000fd60000000012 */
.L_x_13:
[----:B------:R-:W-:Y:S05]  /*1550*/  BSYNC.RECONVERGENT B2 ;  /* 0x0000000000027941 */ /* 0x000fea0003800200 */
.L_x_11:
[----:B------:R-:W-:Y:S01]  /*1560*/  IMAD.MOV.U32 R13, RZ, RZ, 0x0 ;  /* 0x00000000ff0d7424 */ /* 0x000fe200078e00ff */
[----:B------:R-:W-:Y:S01]  /*1570*/  MOV R20, R10 ;  /* 0x0000000a00147202 */ /* 0x000fe20000000f00 */
[----:B------:R-:W-:Y:S02]  /*1580*/  IMAD.MOV.U32 R21, RZ, RZ, R11 ;  /* 0x000000ffff157224 */ /* 0x000fe400078e000b */
[----:B------:R-:W-:Y:S05]  /*1590*/  RET.REL.NODEC R12 `(_harmonic_distance_filter) ;  /* 0xffffffe80c987950 */ /* 0x000fea0003c3ffff */
.L_x_15:
        /* <DEDUP_REMOVED lines=14> */
.L_x_16:


//--------------------- .nv.shared.reserved.0     --------------------------
	.section	.nv.shared.reserved.0,"aw",@nobits
	.weak		__nv_reservedSMEM_offset_0_alias
	.size		__nv_reservedSMEM_offset_0_alias, 0, 64
	.other		__nv_reservedSMEM_offset_0_alias,@"STO_CUDA_RESERVED_SHARED STV_DEFAULT"
__nv_reservedSMEM_offset_0_alias:
	.zero		0
	.zero		64


//--------------------- .nv.constant0._single_leg_search --------------------------
	.section	.nv.constant0._single_leg_search,"a",@progbits
	.sectionflags	@""
	.align	4
.nv.constant0._single_leg_search:
	.zero		976


//--------------------- .nv.constant0._harmonic_distance_filter --------------------------
	.section	.nv.constant0._harmonic_distance_filter,"a",@progbits
	.sectionflags	@""
	.align	4
.nv.constant0._harmonic_distance_filter:
	.zero		968


//--------------------- SYMBOLS --------------------------

	.type		.nv.reservedSmem.offset0,@object
	.size		.nv.reservedSmem.offset0,0x4
